//
// Generated by NVIDIA NVVM Compiler
//
// Compiler Build ID: CL-36424714
// Cuda compilation tools, release 13.0, V13.0.88
// Based on NVVM 20.0.0
//

.version 9.0
.target sm_100
.address_size 64

	// .globl	_Z19GDFTgen_grid_kernelPdPKdS1_S1_ii
// _ZZ19GDFTgen_grid_kernelPdPKdS1_S1_iiE2xj has been demoted
// _ZZ19GDFTgen_grid_kernelPdPKdS1_S1_iiE2yj has been demoted
// _ZZ19GDFTgen_grid_kernelPdPKdS1_S1_iiE2zj has been demoted
// _ZZ19GDFTgen_grid_kernelPdPKdS1_S1_iiE6a_smem has been demoted
// _ZZ19GDFTgen_grid_kernelPdPKdS1_S1_iiE8dij_smem has been demoted
// _ZZ22GDFTgroup_grids_kernelPiPKdS1_iiE6x_atom has been demoted
// _ZZ22GDFTgroup_grids_kernelPiPKdS1_iiE6y_atom has been demoted
// _ZZ22GDFTgroup_grids_kernelPiPKdS1_iiE6z_atom has been demoted

.visible .entry _Z19GDFTgen_grid_kernelPdPKdS1_S1_ii(
	.param .u64 .ptr .align 1 _Z19GDFTgen_grid_kernelPdPKdS1_S1_ii_param_0,
	.param .u64 .ptr .align 1 _Z19GDFTgen_grid_kernelPdPKdS1_S1_ii_param_1,
	.param .u64 .ptr .align 1 _Z19GDFTgen_grid_kernelPdPKdS1_S1_ii_param_2,
	.param .u64 .ptr .align 1 _Z19GDFTgen_grid_kernelPdPKdS1_S1_ii_param_3,
	.param .u32 _Z19GDFTgen_grid_kernelPdPKdS1_S1_ii_param_4,
	.param .u32 _Z19GDFTgen_grid_kernelPdPKdS1_S1_ii_param_5
)
{
	.reg .pred 	%p<26>;
	.reg .b32 	%r<117>;
	.reg .b64 	%rd<31>;
	.reg .b64 	%fd<273>;
	// demoted variable
	.shared .align 8 .b8 _ZZ19GDFTgen_grid_kernelPdPKdS1_S1_iiE2xj[1024];
	// demoted variable
	.shared .align 8 .b8 _ZZ19GDFTgen_grid_kernelPdPKdS1_S1_iiE2yj[1024];
	// demoted variable
	.shared .align 8 .b8 _ZZ19GDFTgen_grid_kernelPdPKdS1_S1_iiE2zj[1024];
	// demoted variable
	.shared .align 8 .b8 _ZZ19GDFTgen_grid_kernelPdPKdS1_S1_iiE6a_smem[1024];
	// demoted variable
	.shared .align 8 .b8 _ZZ19GDFTgen_grid_kernelPdPKdS1_S1_iiE8dij_smem[1024];
	ld.param.u64 	%rd2, [_Z19GDFTgen_grid_kernelPdPKdS1_S1_ii_param_1];
	ld.param.u32 	%r34, [_Z19GDFTgen_grid_kernelPdPKdS1_S1_ii_param_4];
	ld.param.u32 	%r35, [_Z19GDFTgen_grid_kernelPdPKdS1_S1_ii_param_5];
	mov.u32 	%r36, %ctaid.x;
	mov.u32 	%r1, %ntid.x;
	mov.u32 	%r2, %tid.x;
	mad.lo.s32 	%r3, %r36, %r1, %r2;
	setp.ge.s32 	%p1, %r3, %r34;
	mov.f64 	%fd263, 0d0000000000000000;
	mov.f64 	%fd264, %fd263;
	mov.f64 	%fd265, %fd263;
	@%p1 bra 	$L__BB0_2;
	cvta.to.global.u64 	%rd5, %rd2;
	mul.lo.s32 	%r37, %r3, 3;
	mul.wide.s32 	%rd6, %r37, 8;
	add.s64 	%rd7, %rd5, %rd6;
	ld.global.f64 	%fd265, [%rd7];
	ld.global.f64 	%fd264, [%rd7+8];
	ld.global.f64 	%fd263, [%rd7+16];
$L__BB0_2:
	setp.lt.s32 	%p2, %r35, 1;
	@%p2 bra 	$L__BB0_19;
	mov.f64 	%fd22, 0d7FF0000000000000;
	{
	.reg .b32 %temp; 
	mov.b64 	{%temp, %r4}, %fd22;
	}
	mov.b32 	%r105, 0;
	mul.wide.u32 	%rd18, %r35, 8;
$L__BB0_4:
	ld.param.u64 	%rd28, [_Z19GDFTgen_grid_kernelPdPKdS1_S1_ii_param_2];
	setp.ge.s32 	%p3, %r3, %r34;
	cvta.to.global.u64 	%rd8, %rd28;
	mul.wide.u32 	%rd9, %r105, 8;
	add.s64 	%rd10, %rd8, %rd9;
	ld.global.f64 	%fd8, [%rd10];
	add.s32 	%r39, %r105, %r35;
	mul.wide.u32 	%rd11, %r39, 8;
	add.s64 	%rd12, %rd8, %rd11;
	ld.global.f64 	%fd9, [%rd12];
	add.s32 	%r40, %r39, %r35;
	mul.wide.u32 	%rd13, %r40, 8;
	add.s64 	%rd14, %rd8, %rd13;
	ld.global.f64 	%fd10, [%rd14];
	@%p3 bra 	$L__BB0_6;
	sub.f64 	%fd23, %fd265, %fd8;
	sub.f64 	%fd24, %fd264, %fd9;
	sub.f64 	%fd25, %fd263, %fd10;
	abs.f64 	%fd26, %fd23;
	abs.f64 	%fd27, %fd24;
	abs.f64 	%fd28, %fd25;
	add.f64 	%fd29, %fd26, %fd27;
	add.f64 	%fd30, %fd29, %fd28;
	min.f64 	%fd31, %fd26, %fd27;
	max.f64 	%fd32, %fd26, %fd27;
	min.f64 	%fd33, %fd32, %fd28;
	max.f64 	%fd34, %fd32, %fd28;
	{
	.reg .b32 %temp; 
	mov.b64 	{%temp, %r41}, %fd34;
	}
	and.b32  	%r42, %r41, -4194304;
	xor.b32  	%r43, %r42, 2144337920;
	mov.b32 	%r44, 0;
	mov.b64 	%fd35, {%r44, %r43};
	mul.f64 	%fd36, %fd33, %fd35;
	mul.f64 	%fd37, %fd31, %fd35;
	mul.f64 	%fd38, %fd34, %fd35;
	mul.f64 	%fd39, %fd36, %fd36;
	fma.rn.f64 	%fd40, %fd37, %fd37, %fd39;
	fma.rn.f64 	%fd41, %fd38, %fd38, %fd40;
	min.f64 	%fd42, %fd41, 0d7FEFFFFFFFFFFFFF;
	rsqrt.approx.ftz.f64 	%fd43, %fd42;
	mul.rn.f64 	%fd44, %fd43, %fd43;
	neg.f64 	%fd45, %fd44;
	fma.rn.f64 	%fd46, %fd42, %fd45, 0d3FF0000000000000;
	fma.rn.f64 	%fd47, %fd46, 0d3FD8000000000000, 0d3FE0000000000000;
	mul.rn.f64 	%fd48, %fd46, %fd43;
	fma.rn.f64 	%fd49, %fd47, %fd48, %fd43;
	mul.f64 	%fd50, %fd41, %fd49;
	or.b32  	%r45, %r42, 1048576;
	mov.b64 	%fd51, {%r44, %r45};
	mul.f64 	%fd52, %fd51, %fd50;
	setp.gt.f64 	%p4, %fd30, %fd34;
	selp.f64 	%fd53, %fd52, %fd30, %p4;
	setp.lt.u32 	%p5, %r41, %r4;
	selp.f64 	%fd267, %fd53, %fd34, %p5;
$L__BB0_6:
	mov.f64 	%fd272, 0d4000000000000000;
	mov.b32 	%r107, 0;
	mov.u32 	%r106, %r35;
$L__BB0_7:
	min.s32 	%r47, %r106, 128;
	max.s32 	%r8, %r47, 1;
	add.s32 	%r9, %r107, %r2;
	setp.ge.s32 	%p6, %r9, %r35;
	@%p6 bra 	$L__BB0_9;
	ld.param.u64 	%rd30, [_Z19GDFTgen_grid_kernelPdPKdS1_S1_ii_param_3];
	ld.param.u64 	%rd29, [_Z19GDFTgen_grid_kernelPdPKdS1_S1_ii_param_2];
	cvta.to.global.u64 	%rd15, %rd29;
	mul.wide.s32 	%rd16, %r9, 8;
	add.s64 	%rd17, %rd15, %rd16;
	ld.global.f64 	%fd55, [%rd17];
	add.s64 	%rd19, %rd17, %rd18;
	ld.global.f64 	%fd56, [%rd19];
	add.s64 	%rd20, %rd19, %rd18;
	ld.global.f64 	%fd57, [%rd20];
	sub.f64 	%fd58, %fd8, %fd55;
	sub.f64 	%fd59, %fd9, %fd56;
	sub.f64 	%fd60, %fd10, %fd57;
	abs.f64 	%fd61, %fd58;
	abs.f64 	%fd62, %fd59;
	abs.f64 	%fd63, %fd60;
	add.f64 	%fd64, %fd61, %fd62;
	add.f64 	%fd65, %fd64, %fd63;
	min.f64 	%fd66, %fd61, %fd62;
	max.f64 	%fd67, %fd61, %fd62;
	min.f64 	%fd68, %fd67, %fd63;
	max.f64 	%fd69, %fd67, %fd63;
	{
	.reg .b32 %temp; 
	mov.b64 	{%temp, %r48}, %fd69;
	}
	and.b32  	%r49, %r48, -4194304;
	xor.b32  	%r50, %r49, 2144337920;
	mov.b32 	%r51, 0;
	mov.b64 	%fd70, {%r51, %r50};
	mul.f64 	%fd71, %fd68, %fd70;
	mul.f64 	%fd72, %fd66, %fd70;
	mul.f64 	%fd73, %fd69, %fd70;
	mul.f64 	%fd74, %fd71, %fd71;
	fma.rn.f64 	%fd75, %fd72, %fd72, %fd74;
	fma.rn.f64 	%fd76, %fd73, %fd73, %fd75;
	rsqrt.approx.ftz.f64 	%fd77, %fd76;
	mul.rn.f64 	%fd78, %fd77, %fd77;
	neg.f64 	%fd79, %fd78;
	fma.rn.f64 	%fd80, %fd76, %fd79, 0d3FF0000000000000;
	fma.rn.f64 	%fd81, %fd80, 0d3FD8000000000000, 0d3FE0000000000000;
	mul.rn.f64 	%fd82, %fd80, %fd77;
	fma.rn.f64 	%fd83, %fd81, %fd82, %fd77;
	mul.f64 	%fd84, %fd70, %fd83;
	setp.gt.f64 	%p7, %fd65, 0d0000000000000000;
	add.f64 	%fd85, %fd65, 0d7FF0000000000000;
	selp.f64 	%fd86, %fd84, %fd85, %p7;
	setp.eq.f64 	%p8, %fd69, 0d7FF0000000000000;
	selp.f64 	%fd87, 0d0000000000000000, %fd86, %p8;
	shl.b32 	%r52, %r2, 3;
	mov.u32 	%r53, _ZZ19GDFTgen_grid_kernelPdPKdS1_S1_iiE8dij_smem;
	add.s32 	%r54, %r53, %r52;
	st.shared.f64 	[%r54], %fd87;
	mov.u32 	%r55, _ZZ19GDFTgen_grid_kernelPdPKdS1_S1_iiE2xj;
	add.s32 	%r56, %r55, %r52;
	st.shared.f64 	[%r56], %fd55;
	mov.u32 	%r57, _ZZ19GDFTgen_grid_kernelPdPKdS1_S1_iiE2yj;
	add.s32 	%r58, %r57, %r52;
	st.shared.f64 	[%r58], %fd56;
	mov.u32 	%r59, _ZZ19GDFTgen_grid_kernelPdPKdS1_S1_iiE2zj;
	add.s32 	%r60, %r59, %r52;
	st.shared.f64 	[%r60], %fd57;
	mad.lo.s32 	%r61, %r105, %r35, %r9;
	cvta.to.global.u64 	%rd21, %rd30;
	mul.wide.s32 	%rd22, %r61, 8;
	add.s64 	%rd23, %rd21, %rd22;
	ld.global.f64 	%fd88, [%rd23];
	mov.u32 	%r62, _ZZ19GDFTgen_grid_kernelPdPKdS1_S1_iiE6a_smem;
	add.s32 	%r63, %r62, %r52;
	st.shared.f64 	[%r63], %fd88;
$L__BB0_9:
	bar.sync 	0;
	setp.le.s32 	%p9, %r35, %r107;
	@%p9 bra 	$L__BB0_15;
	setp.lt.s32 	%p10, %r106, 2;
	mov.b32 	%r116, 0;
	@%p10 bra 	$L__BB0_13;
	and.b32  	%r70, %r8, 254;
	neg.s32 	%r115, %r70;
	not.b32 	%r71, %r107;
	add.s32 	%r114, %r71, %r105;
	sub.s32 	%r112, %r107, %r105;
	mov.u32 	%r72, _ZZ19GDFTgen_grid_kernelPdPKdS1_S1_iiE6a_smem;
	add.s32 	%r113, %r72, 8;
	mov.u32 	%r73, _ZZ19GDFTgen_grid_kernelPdPKdS1_S1_iiE8dij_smem;
	add.s32 	%r111, %r73, 8;
	mov.u32 	%r74, _ZZ19GDFTgen_grid_kernelPdPKdS1_S1_iiE2xj;
	add.s32 	%r110, %r74, 8;
	mov.u32 	%r75, _ZZ19GDFTgen_grid_kernelPdPKdS1_S1_iiE2zj;
	add.s32 	%r109, %r75, 8;
	mov.u32 	%r76, _ZZ19GDFTgen_grid_kernelPdPKdS1_S1_iiE2yj;
	add.s32 	%r108, %r76, 8;
$L__BB0_12:
	and.b32  	%r116, %r8, 254;
	ld.shared.f64 	%fd90, [%r110+-8];
	sub.f64 	%fd91, %fd265, %fd90;
	ld.shared.f64 	%fd92, [%r108+-8];
	sub.f64 	%fd93, %fd264, %fd92;
	ld.shared.f64 	%fd94, [%r109+-8];
	sub.f64 	%fd95, %fd263, %fd94;
	abs.f64 	%fd96, %fd91;
	abs.f64 	%fd97, %fd93;
	abs.f64 	%fd98, %fd95;
	add.f64 	%fd99, %fd96, %fd97;
	add.f64 	%fd100, %fd99, %fd98;
	min.f64 	%fd101, %fd96, %fd97;
	max.f64 	%fd102, %fd96, %fd97;
	min.f64 	%fd103, %fd102, %fd98;
	max.f64 	%fd104, %fd102, %fd98;
	{
	.reg .b32 %temp; 
	mov.b64 	{%temp, %r77}, %fd104;
	}
	and.b32  	%r78, %r77, -4194304;
	xor.b32  	%r79, %r78, 2144337920;
	mov.b32 	%r80, 0;
	mov.b64 	%fd105, {%r80, %r79};
	mul.f64 	%fd106, %fd103, %fd105;
	mul.f64 	%fd107, %fd101, %fd105;
	mul.f64 	%fd108, %fd104, %fd105;
	mul.f64 	%fd109, %fd106, %fd106;
	fma.rn.f64 	%fd110, %fd107, %fd107, %fd109;
	fma.rn.f64 	%fd111, %fd108, %fd108, %fd110;
	min.f64 	%fd112, %fd111, 0d7FEFFFFFFFFFFFFF;
	rsqrt.approx.ftz.f64 	%fd113, %fd112;
	mul.rn.f64 	%fd114, %fd113, %fd113;
	neg.f64 	%fd115, %fd114;
	fma.rn.f64 	%fd116, %fd112, %fd115, 0d3FF0000000000000;
	fma.rn.f64 	%fd117, %fd116, 0d3FD8000000000000, 0d3FE0000000000000;
	mul.rn.f64 	%fd118, %fd116, %fd113;
	fma.rn.f64 	%fd119, %fd117, %fd118, %fd113;
	mul.f64 	%fd120, %fd111, %fd119;
	or.b32  	%r81, %r78, 1048576;
	mov.b64 	%fd121, {%r80, %r81};
	mul.f64 	%fd122, %fd121, %fd120;
	setp.gt.f64 	%p11, %fd100, %fd104;
	selp.f64 	%fd123, %fd122, %fd100, %p11;
	setp.lt.u32 	%p12, %r77, %r4;
	selp.f64 	%fd124, %fd123, %fd104, %p12;
	ld.shared.f64 	%fd125, [%r111+-8];
	ld.shared.f64 	%fd126, [%r113+-8];
	setp.eq.s32 	%p13, %r114, -1;
	sub.f64 	%fd127, %fd267, %fd124;
	mul.f64 	%fd128, %fd125, %fd127;
	selp.f64 	%fd129, 0d0000000000000000, %fd128, %p13;
	fma.rn.f64 	%fd130, %fd129, %fd129, 0dBFF0000000000000;
	fma.rn.f64 	%fd131, %fd126, %fd130, %fd129;
	mul.f64 	%fd132, %fd131, %fd131;
	mov.f64 	%fd133, 0d4008000000000000;
	sub.f64 	%fd134, %fd133, %fd132;
	mul.f64 	%fd135, %fd131, %fd134;
	mul.f64 	%fd136, %fd135, 0d3FE0000000000000;
	mul.f64 	%fd137, %fd136, %fd136;
	sub.f64 	%fd138, %fd133, %fd137;
	mul.f64 	%fd139, %fd136, %fd138;
	mul.f64 	%fd140, %fd139, 0d3FE0000000000000;
	mul.f64 	%fd141, %fd140, %fd140;
	sub.f64 	%fd142, %fd133, %fd141;
	mul.f64 	%fd143, %fd140, %fd142;
	mul.f64 	%fd144, %fd143, 0d3FE0000000000000;
	mov.f64 	%fd145, 0d3FF0000000000000;
	sub.f64 	%fd146, %fd145, %fd144;
	mul.f64 	%fd147, %fd146, 0d3FE0000000000000;
	mul.f64 	%fd148, %fd272, %fd147;
	ld.shared.f64 	%fd149, [%r110];
	sub.f64 	%fd150, %fd265, %fd149;
	ld.shared.f64 	%fd151, [%r108];
	sub.f64 	%fd152, %fd264, %fd151;
	ld.shared.f64 	%fd153, [%r109];
	sub.f64 	%fd154, %fd263, %fd153;
	abs.f64 	%fd155, %fd150;
	abs.f64 	%fd156, %fd152;
	abs.f64 	%fd157, %fd154;
	add.f64 	%fd158, %fd155, %fd156;
	add.f64 	%fd159, %fd158, %fd157;
	min.f64 	%fd160, %fd155, %fd156;
	max.f64 	%fd161, %fd155, %fd156;
	min.f64 	%fd162, %fd161, %fd157;
	max.f64 	%fd163, %fd161, %fd157;
	{
	.reg .b32 %temp; 
	mov.b64 	{%temp, %r82}, %fd163;
	}
	and.b32  	%r83, %r82, -4194304;
	xor.b32  	%r84, %r83, 2144337920;
	mov.b64 	%fd164, {%r80, %r84};
	mul.f64 	%fd165, %fd162, %fd164;
	mul.f64 	%fd166, %fd160, %fd164;
	mul.f64 	%fd167, %fd163, %fd164;
	mul.f64 	%fd168, %fd165, %fd165;
	fma.rn.f64 	%fd169, %fd166, %fd166, %fd168;
	fma.rn.f64 	%fd170, %fd167, %fd167, %fd169;
	min.f64 	%fd171, %fd170, 0d7FEFFFFFFFFFFFFF;
	rsqrt.approx.ftz.f64 	%fd172, %fd171;
	mul.rn.f64 	%fd173, %fd172, %fd172;
	neg.f64 	%fd174, %fd173;
	fma.rn.f64 	%fd175, %fd171, %fd174, 0d3FF0000000000000;
	fma.rn.f64 	%fd176, %fd175, 0d3FD8000000000000, 0d3FE0000000000000;
	mul.rn.f64 	%fd177, %fd175, %fd172;
	fma.rn.f64 	%fd178, %fd176, %fd177, %fd172;
	mul.f64 	%fd179, %fd170, %fd178;
	or.b32  	%r85, %r83, 1048576;
	mov.b64 	%fd180, {%r80, %r85};
	mul.f64 	%fd181, %fd180, %fd179;
	setp.gt.f64 	%p14, %fd159, %fd163;
	selp.f64 	%fd182, %fd181, %fd159, %p14;
	setp.lt.u32 	%p15, %r82, %r4;
	selp.f64 	%fd183, %fd182, %fd163, %p15;
	ld.shared.f64 	%fd184, [%r111];
	ld.shared.f64 	%fd185, [%r113];
	setp.eq.s32 	%p16, %r112, -1;
	sub.f64 	%fd186, %fd267, %fd183;
	mul.f64 	%fd187, %fd184, %fd186;
	selp.f64 	%fd188, 0d0000000000000000, %fd187, %p16;
	fma.rn.f64 	%fd189, %fd188, %fd188, 0dBFF0000000000000;
	fma.rn.f64 	%fd190, %fd185, %fd189, %fd188;
	mul.f64 	%fd191, %fd190, %fd190;
	sub.f64 	%fd192, %fd133, %fd191;
	mul.f64 	%fd193, %fd190, %fd192;
	mul.f64 	%fd194, %fd193, 0d3FE0000000000000;
	mul.f64 	%fd195, %fd194, %fd194;
	sub.f64 	%fd196, %fd133, %fd195;
	mul.f64 	%fd197, %fd194, %fd196;
	mul.f64 	%fd198, %fd197, 0d3FE0000000000000;
	mul.f64 	%fd199, %fd198, %fd198;
	sub.f64 	%fd200, %fd133, %fd199;
	mul.f64 	%fd201, %fd198, %fd200;
	mul.f64 	%fd202, %fd201, 0d3FE0000000000000;
	sub.f64 	%fd203, %fd145, %fd202;
	mul.f64 	%fd204, %fd203, 0d3FE0000000000000;
	mul.f64 	%fd272, %fd148, %fd204;
	add.s32 	%r115, %r115, 2;
	add.s32 	%r114, %r114, -2;
	add.s32 	%r113, %r113, 16;
	add.s32 	%r112, %r112, 2;
	add.s32 	%r111, %r111, 16;
	add.s32 	%r110, %r110, 16;
	add.s32 	%r109, %r109, 16;
	add.s32 	%r108, %r108, 16;
	setp.ne.s32 	%p17, %r115, 0;
	@%p17 bra 	$L__BB0_12;
$L__BB0_13:
	and.b32  	%r86, %r8, 1;
	setp.eq.b32 	%p18, %r86, 1;
	not.pred 	%p19, %p18;
	@%p19 bra 	$L__BB0_15;
	add.s32 	%r87, %r116, %r107;
	shl.b32 	%r88, %r116, 3;
	mov.u32 	%r89, _ZZ19GDFTgen_grid_kernelPdPKdS1_S1_iiE2xj;
	add.s32 	%r90, %r89, %r88;
	ld.shared.f64 	%fd205, [%r90];
	sub.f64 	%fd206, %fd265, %fd205;
	mov.u32 	%r91, _ZZ19GDFTgen_grid_kernelPdPKdS1_S1_iiE2yj;
	add.s32 	%r92, %r91, %r88;
	ld.shared.f64 	%fd207, [%r92];
	sub.f64 	%fd208, %fd264, %fd207;
	mov.u32 	%r93, _ZZ19GDFTgen_grid_kernelPdPKdS1_S1_iiE2zj;
	add.s32 	%r94, %r93, %r88;
	ld.shared.f64 	%fd209, [%r94];
	sub.f64 	%fd210, %fd263, %fd209;
	abs.f64 	%fd211, %fd206;
	abs.f64 	%fd212, %fd208;
	abs.f64 	%fd213, %fd210;
	add.f64 	%fd214, %fd211, %fd212;
	add.f64 	%fd215, %fd214, %fd213;
	min.f64 	%fd216, %fd211, %fd212;
	max.f64 	%fd217, %fd211, %fd212;
	min.f64 	%fd218, %fd217, %fd213;
	max.f64 	%fd219, %fd217, %fd213;
	{
	.reg .b32 %temp; 
	mov.b64 	{%temp, %r95}, %fd219;
	}
	and.b32  	%r96, %r95, -4194304;
	xor.b32  	%r97, %r96, 2144337920;
	mov.b32 	%r98, 0;
	mov.b64 	%fd220, {%r98, %r97};
	mul.f64 	%fd221, %fd218, %fd220;
	mul.f64 	%fd222, %fd216, %fd220;
	mul.f64 	%fd223, %fd219, %fd220;
	mul.f64 	%fd224, %fd221, %fd221;
	fma.rn.f64 	%fd225, %fd222, %fd222, %fd224;
	fma.rn.f64 	%fd226, %fd223, %fd223, %fd225;
	min.f64 	%fd227, %fd226, 0d7FEFFFFFFFFFFFFF;
	rsqrt.approx.ftz.f64 	%fd228, %fd227;
	mul.rn.f64 	%fd229, %fd228, %fd228;
	neg.f64 	%fd230, %fd229;
	fma.rn.f64 	%fd231, %fd227, %fd230, 0d3FF0000000000000;
	fma.rn.f64 	%fd232, %fd231, 0d3FD8000000000000, 0d3FE0000000000000;
	mul.rn.f64 	%fd233, %fd231, %fd228;
	fma.rn.f64 	%fd234, %fd232, %fd233, %fd228;
	mul.f64 	%fd235, %fd226, %fd234;
	or.b32  	%r99, %r96, 1048576;
	mov.b64 	%fd236, {%r98, %r99};
	mul.f64 	%fd237, %fd236, %fd235;
	setp.gt.f64 	%p20, %fd215, %fd219;
	selp.f64 	%fd238, %fd237, %fd215, %p20;
	setp.lt.u32 	%p21, %r95, %r4;
	selp.f64 	%fd239, %fd238, %fd219, %p21;
	mov.u32 	%r100, _ZZ19GDFTgen_grid_kernelPdPKdS1_S1_iiE8dij_smem;
	add.s32 	%r101, %r100, %r88;
	ld.shared.f64 	%fd240, [%r101];
	mov.u32 	%r102, _ZZ19GDFTgen_grid_kernelPdPKdS1_S1_iiE6a_smem;
	add.s32 	%r103, %r102, %r88;
	ld.shared.f64 	%fd241, [%r103];
	setp.eq.s32 	%p22, %r105, %r87;
	sub.f64 	%fd242, %fd267, %fd239;
	mul.f64 	%fd243, %fd240, %fd242;
	selp.f64 	%fd244, 0d0000000000000000, %fd243, %p22;
	fma.rn.f64 	%fd245, %fd244, %fd244, 0dBFF0000000000000;
	fma.rn.f64 	%fd246, %fd241, %fd245, %fd244;
	mul.f64 	%fd247, %fd246, %fd246;
	mov.f64 	%fd248, 0d4008000000000000;
	sub.f64 	%fd249, %fd248, %fd247;
	mul.f64 	%fd250, %fd246, %fd249;
	mul.f64 	%fd251, %fd250, 0d3FE0000000000000;
	mul.f64 	%fd252, %fd251, %fd251;
	sub.f64 	%fd253, %fd248, %fd252;
	mul.f64 	%fd254, %fd251, %fd253;
	mul.f64 	%fd255, %fd254, 0d3FE0000000000000;
	mul.f64 	%fd256, %fd255, %fd255;
	sub.f64 	%fd257, %fd248, %fd256;
	mul.f64 	%fd258, %fd255, %fd257;
	mul.f64 	%fd259, %fd258, 0d3FE0000000000000;
	mov.f64 	%fd260, 0d3FF0000000000000;
	sub.f64 	%fd261, %fd260, %fd259;
	mul.f64 	%fd262, %fd261, 0d3FE0000000000000;
	mul.f64 	%fd272, %fd272, %fd262;
$L__BB0_15:
	bar.sync 	0;
	add.s32 	%r107, %r107, %r1;
	setp.lt.s32 	%p23, %r107, %r35;
	sub.s32 	%r106, %r106, %r1;
	@%p23 bra 	$L__BB0_7;
	setp.ge.s32 	%p24, %r3, %r34;
	@%p24 bra 	$L__BB0_18;
	ld.param.u64 	%rd27, [_Z19GDFTgen_grid_kernelPdPKdS1_S1_ii_param_0];
	mad.lo.s32 	%r104, %r105, %r34, %r3;
	cvta.to.global.u64 	%rd24, %rd27;
	mul.wide.s32 	%rd25, %r104, 8;
	add.s64 	%rd26, %rd24, %rd25;
	st.global.f64 	[%rd26], %fd272;
$L__BB0_18:
	add.s32 	%r105, %r105, 1;
	setp.ne.s32 	%p25, %r105, %r35;
	@%p25 bra 	$L__BB0_4;
$L__BB0_19:
	ret;

}
	// .globl	_Z22GDFTgroup_grids_kernelPiPKdS1_ii
.visible .entry _Z22GDFTgroup_grids_kernelPiPKdS1_ii(
	.param .u64 .ptr .align 1 _Z22GDFTgroup_grids_kernelPiPKdS1_ii_param_0,
	.param .u64 .ptr .align 1 _Z22GDFTgroup_grids_kernelPiPKdS1_ii_param_1,
	.param .u64 .ptr .align 1 _Z22GDFTgroup_grids_kernelPiPKdS1_ii_param_2,
	.param .u32 _Z22GDFTgroup_grids_kernelPiPKdS1_ii_param_3,
	.param .u32 _Z22GDFTgroup_grids_kernelPiPKdS1_ii_param_4
)
{
	.reg .pred 	%p<28>;
	.reg .b32 	%r<123>;
	.reg .b64 	%rd<20>;
	.reg .b64 	%fd<179>;
	// demoted variable
	.shared .align 8 .b8 _ZZ22GDFTgroup_grids_kernelPiPKdS1_iiE6x_atom[1024];
	// demoted variable
	.shared .align 8 .b8 _ZZ22GDFTgroup_grids_kernelPiPKdS1_iiE6y_atom[1024];
	// demoted variable
	.shared .align 8 .b8 _ZZ22GDFTgroup_grids_kernelPiPKdS1_iiE6z_atom[1024];
	ld.param.u64 	%rd3, [_Z22GDFTgroup_grids_kernelPiPKdS1_ii_param_1];
	ld.param.u64 	%rd4, [_Z22GDFTgroup_grids_kernelPiPKdS1_ii_param_2];
	ld.param.u32 	%r34, [_Z22GDFTgroup_grids_kernelPiPKdS1_ii_param_3];
	ld.param.u32 	%r36, [_Z22GDFTgroup_grids_kernelPiPKdS1_ii_param_4];
	cvta.to.global.u64 	%rd5, %rd4;
	mov.u32 	%r37, %ctaid.x;
	mov.u32 	%r1, %ntid.x;
	mov.u32 	%r2, %tid.x;
	mad.lo.s32 	%r3, %r37, %r1, %r2;
	mul.wide.s32 	%rd6, %r3, 8;
	add.s64 	%rd7, %rd5, %rd6;
	ld.global.f64 	%fd1, [%rd7];
	mul.wide.s32 	%rd8, %r36, 8;
	add.s64 	%rd9, %rd7, %rd8;
	ld.global.f64 	%fd2, [%rd9];
	add.s64 	%rd10, %rd9, %rd8;
	ld.global.f64 	%fd3, [%rd10];
	setp.lt.s32 	%p1, %r34, 1;
	mov.b32 	%r121, 0;
	@%p1 bra 	$L__BB1_17;
	cvta.to.global.u64 	%rd1, %rd3;
	mov.f64 	%fd178, 0d46293E5939A08CEA;
	mov.b32 	%r108, 0;
	mul.wide.u32 	%rd13, %r34, 8;
	mov.u32 	%r107, %r34;
	mov.u32 	%r121, %r108;
$L__BB1_2:
	min.s32 	%r39, %r107, 128;
	max.s32 	%r7, %r39, 1;
	add.s32 	%r8, %r108, %r2;
	setp.ge.s32 	%p2, %r8, %r34;
	@%p2 bra 	$L__BB1_4;
	mul.wide.s32 	%rd11, %r8, 8;
	add.s64 	%rd12, %rd1, %rd11;
	ld.global.f64 	%fd18, [%rd12];
	shl.b32 	%r40, %r2, 3;
	mov.u32 	%r41, _ZZ22GDFTgroup_grids_kernelPiPKdS1_iiE6x_atom;
	add.s32 	%r42, %r41, %r40;
	st.shared.f64 	[%r42], %fd18;
	add.s64 	%rd14, %rd12, %rd13;
	ld.global.f64 	%fd19, [%rd14];
	mov.u32 	%r43, _ZZ22GDFTgroup_grids_kernelPiPKdS1_iiE6y_atom;
	add.s32 	%r44, %r43, %r40;
	st.shared.f64 	[%r44], %fd19;
	add.s64 	%rd15, %rd14, %rd13;
	ld.global.f64 	%fd20, [%rd15];
	mov.u32 	%r45, _ZZ22GDFTgroup_grids_kernelPiPKdS1_iiE6z_atom;
	add.s32 	%r46, %r45, %r40;
	st.shared.f64 	[%r46], %fd20;
$L__BB1_4:
	bar.sync 	0;
	setp.le.s32 	%p3, %r34, %r108;
	@%p3 bra 	$L__BB1_16;
	setp.lt.s32 	%p4, %r107, 8;
	mov.b32 	%r116, 0;
	@%p4 bra 	$L__BB1_8;
	mov.b32 	%r110, 0;
$L__BB1_7:
	.pragma "nounroll";
	add.s32 	%r50, %r110, %r108;
	shl.b32 	%r51, %r110, 3;
	mov.u32 	%r52, _ZZ22GDFTgroup_grids_kernelPiPKdS1_iiE6x_atom;
	add.s32 	%r53, %r52, %r51;
	ld.shared.f64 	%fd22, [%r53];
	sub.f64 	%fd23, %fd22, %fd1;
	mov.u32 	%r54, _ZZ22GDFTgroup_grids_kernelPiPKdS1_iiE6y_atom;
	add.s32 	%r55, %r54, %r51;
	ld.shared.f64 	%fd24, [%r55];
	sub.f64 	%fd25, %fd24, %fd2;
	mov.u32 	%r56, _ZZ22GDFTgroup_grids_kernelPiPKdS1_iiE6z_atom;
	add.s32 	%r57, %r56, %r51;
	ld.shared.f64 	%fd26, [%r57];
	sub.f64 	%fd27, %fd26, %fd3;
	mul.f64 	%fd28, %fd25, %fd25;
	fma.rn.f64 	%fd29, %fd23, %fd23, %fd28;
	fma.rn.f64 	%fd30, %fd27, %fd27, %fd29;
	setp.lt.f64 	%p5, %fd30, %fd178;
	selp.f64 	%fd31, %fd30, %fd178, %p5;
	selp.b32 	%r58, %r50, %r121, %p5;
	add.s32 	%r59, %r50, 1;
	ld.shared.f64 	%fd32, [%r53+8];
	sub.f64 	%fd33, %fd32, %fd1;
	ld.shared.f64 	%fd34, [%r55+8];
	sub.f64 	%fd35, %fd34, %fd2;
	ld.shared.f64 	%fd36, [%r57+8];
	sub.f64 	%fd37, %fd36, %fd3;
	mul.f64 	%fd38, %fd35, %fd35;
	fma.rn.f64 	%fd39, %fd33, %fd33, %fd38;
	fma.rn.f64 	%fd40, %fd37, %fd37, %fd39;
	setp.lt.f64 	%p6, %fd40, %fd31;
	selp.f64 	%fd41, %fd40, %fd31, %p6;
	selp.b32 	%r60, %r59, %r58, %p6;
	add.s32 	%r61, %r50, 2;
	ld.shared.f64 	%fd42, [%r53+16];
	sub.f64 	%fd43, %fd42, %fd1;
	ld.shared.f64 	%fd44, [%r55+16];
	sub.f64 	%fd45, %fd44, %fd2;
	ld.shared.f64 	%fd46, [%r57+16];
	sub.f64 	%fd47, %fd46, %fd3;
	mul.f64 	%fd48, %fd45, %fd45;
	fma.rn.f64 	%fd49, %fd43, %fd43, %fd48;
	fma.rn.f64 	%fd50, %fd47, %fd47, %fd49;
	setp.lt.f64 	%p7, %fd50, %fd41;
	selp.f64 	%fd51, %fd50, %fd41, %p7;
	selp.b32 	%r62, %r61, %r60, %p7;
	add.s32 	%r63, %r50, 3;
	ld.shared.f64 	%fd52, [%r53+24];
	sub.f64 	%fd53, %fd52, %fd1;
	ld.shared.f64 	%fd54, [%r55+24];
	sub.f64 	%fd55, %fd54, %fd2;
	ld.shared.f64 	%fd56, [%r57+24];
	sub.f64 	%fd57, %fd56, %fd3;
	mul.f64 	%fd58, %fd55, %fd55;
	fma.rn.f64 	%fd59, %fd53, %fd53, %fd58;
	fma.rn.f64 	%fd60, %fd57, %fd57, %fd59;
	setp.lt.f64 	%p8, %fd60, %fd51;
	selp.f64 	%fd61, %fd60, %fd51, %p8;
	selp.b32 	%r64, %r63, %r62, %p8;
	add.s32 	%r65, %r50, 4;
	ld.shared.f64 	%fd62, [%r53+32];
	sub.f64 	%fd63, %fd62, %fd1;
	ld.shared.f64 	%fd64, [%r55+32];
	sub.f64 	%fd65, %fd64, %fd2;
	ld.shared.f64 	%fd66, [%r57+32];
	sub.f64 	%fd67, %fd66, %fd3;
	mul.f64 	%fd68, %fd65, %fd65;
	fma.rn.f64 	%fd69, %fd63, %fd63, %fd68;
	fma.rn.f64 	%fd70, %fd67, %fd67, %fd69;
	setp.lt.f64 	%p9, %fd70, %fd61;
	selp.f64 	%fd71, %fd70, %fd61, %p9;
	selp.b32 	%r66, %r65, %r64, %p9;
	add.s32 	%r67, %r50, 5;
	ld.shared.f64 	%fd72, [%r53+40];
	sub.f64 	%fd73, %fd72, %fd1;
	ld.shared.f64 	%fd74, [%r55+40];
	sub.f64 	%fd75, %fd74, %fd2;
	ld.shared.f64 	%fd76, [%r57+40];
	sub.f64 	%fd77, %fd76, %fd3;
	mul.f64 	%fd78, %fd75, %fd75;
	fma.rn.f64 	%fd79, %fd73, %fd73, %fd78;
	fma.rn.f64 	%fd80, %fd77, %fd77, %fd79;
	setp.lt.f64 	%p10, %fd80, %fd71;
	selp.f64 	%fd81, %fd80, %fd71, %p10;
	selp.b32 	%r68, %r67, %r66, %p10;
	add.s32 	%r69, %r50, 6;
	ld.shared.f64 	%fd82, [%r53+48];
	sub.f64 	%fd83, %fd82, %fd1;
	ld.shared.f64 	%fd84, [%r55+48];
	sub.f64 	%fd85, %fd84, %fd2;
	ld.shared.f64 	%fd86, [%r57+48];
	sub.f64 	%fd87, %fd86, %fd3;
	mul.f64 	%fd88, %fd85, %fd85;
	fma.rn.f64 	%fd89, %fd83, %fd83, %fd88;
	fma.rn.f64 	%fd90, %fd87, %fd87, %fd89;
	setp.lt.f64 	%p11, %fd90, %fd81;
	selp.f64 	%fd91, %fd90, %fd81, %p11;
	selp.b32 	%r70, %r69, %r68, %p11;
	add.s32 	%r71, %r50, 7;
	ld.shared.f64 	%fd92, [%r53+56];
	sub.f64 	%fd93, %fd92, %fd1;
	ld.shared.f64 	%fd94, [%r55+56];
	sub.f64 	%fd95, %fd94, %fd2;
	ld.shared.f64 	%fd96, [%r57+56];
	sub.f64 	%fd97, %fd96, %fd3;
	mul.f64 	%fd98, %fd95, %fd95;
	fma.rn.f64 	%fd99, %fd93, %fd93, %fd98;
	fma.rn.f64 	%fd100, %fd97, %fd97, %fd99;
	setp.lt.f64 	%p12, %fd100, %fd91;
	selp.f64 	%fd178, %fd100, %fd91, %p12;
	selp.b32 	%r121, %r71, %r70, %p12;
	add.s32 	%r110, %r110, 8;
	and.b32  	%r116, %r7, 248;
	setp.ne.s32 	%p13, %r110, %r116;
	@%p13 bra 	$L__BB1_7;
$L__BB1_8:
	and.b32  	%r17, %r7, 7;
	setp.eq.s32 	%p14, %r17, 0;
	@%p14 bra 	$L__BB1_16;
	setp.lt.u32 	%p15, %r17, 4;
	@%p15 bra 	$L__BB1_11;
	add.s32 	%r73, %r116, %r108;
	shl.b32 	%r74, %r116, 3;
	mov.u32 	%r75, _ZZ22GDFTgroup_grids_kernelPiPKdS1_iiE6x_atom;
	add.s32 	%r76, %r75, %r74;
	ld.shared.f64 	%fd102, [%r76];
	sub.f64 	%fd103, %fd102, %fd1;
	mov.u32 	%r77, _ZZ22GDFTgroup_grids_kernelPiPKdS1_iiE6y_atom;
	add.s32 	%r78, %r77, %r74;
	ld.shared.f64 	%fd104, [%r78];
	sub.f64 	%fd105, %fd104, %fd2;
	mov.u32 	%r79, _ZZ22GDFTgroup_grids_kernelPiPKdS1_iiE6z_atom;
	add.s32 	%r80, %r79, %r74;
	ld.shared.f64 	%fd106, [%r80];
	sub.f64 	%fd107, %fd106, %fd3;
	mul.f64 	%fd108, %fd105, %fd105;
	fma.rn.f64 	%fd109, %fd103, %fd103, %fd108;
	fma.rn.f64 	%fd110, %fd107, %fd107, %fd109;
	setp.lt.f64 	%p16, %fd110, %fd178;
	selp.f64 	%fd111, %fd110, %fd178, %p16;
	selp.b32 	%r81, %r73, %r121, %p16;
	add.s32 	%r82, %r73, 1;
	ld.shared.f64 	%fd112, [%r76+8];
	sub.f64 	%fd113, %fd112, %fd1;
	ld.shared.f64 	%fd114, [%r78+8];
	sub.f64 	%fd115, %fd114, %fd2;
	ld.shared.f64 	%fd116, [%r80+8];
	sub.f64 	%fd117, %fd116, %fd3;
	mul.f64 	%fd118, %fd115, %fd115;
	fma.rn.f64 	%fd119, %fd113, %fd113, %fd118;
	fma.rn.f64 	%fd120, %fd117, %fd117, %fd119;
	setp.lt.f64 	%p17, %fd120, %fd111;
	selp.f64 	%fd121, %fd120, %fd111, %p17;
	selp.b32 	%r83, %r82, %r81, %p17;
	add.s32 	%r84, %r73, 2;
	ld.shared.f64 	%fd122, [%r76+16];
	sub.f64 	%fd123, %fd122, %fd1;
	ld.shared.f64 	%fd124, [%r78+16];
	sub.f64 	%fd125, %fd124, %fd2;
	ld.shared.f64 	%fd126, [%r80+16];
	sub.f64 	%fd127, %fd126, %fd3;
	mul.f64 	%fd128, %fd125, %fd125;
	fma.rn.f64 	%fd129, %fd123, %fd123, %fd128;
	fma.rn.f64 	%fd130, %fd127, %fd127, %fd129;
	setp.lt.f64 	%p18, %fd130, %fd121;
	selp.f64 	%fd131, %fd130, %fd121, %p18;
	selp.b32 	%r85, %r84, %r83, %p18;
	add.s32 	%r86, %r73, 3;
	ld.shared.f64 	%fd132, [%r76+24];
	sub.f64 	%fd133, %fd132, %fd1;
	ld.shared.f64 	%fd134, [%r78+24];
	sub.f64 	%fd135, %fd134, %fd2;
	ld.shared.f64 	%fd136, [%r80+24];
	sub.f64 	%fd137, %fd136, %fd3;
	mul.f64 	%fd138, %fd135, %fd135;
	fma.rn.f64 	%fd139, %fd133, %fd133, %fd138;
	fma.rn.f64 	%fd140, %fd137, %fd137, %fd139;
	setp.lt.f64 	%p19, %fd140, %fd131;
	selp.f64 	%fd178, %fd140, %fd131, %p19;
	selp.b32 	%r121, %r86, %r85, %p19;
	add.s32 	%r116, %r116, 4;
$L__BB1_11:
	and.b32  	%r23, %r7, 3;
	setp.eq.s32 	%p20, %r23, 0;
	@%p20 bra 	$L__BB1_16;
	setp.eq.s32 	%p21, %r23, 1;
	@%p21 bra 	$L__BB1_14;
	add.s32 	%r88, %r116, %r108;
	shl.b32 	%r89, %r116, 3;
	mov.u32 	%r90, _ZZ22GDFTgroup_grids_kernelPiPKdS1_iiE6x_atom;
	add.s32 	%r91, %r90, %r89;
	ld.shared.f64 	%fd142, [%r91];
	sub.f64 	%fd143, %fd142, %fd1;
	mov.u32 	%r92, _ZZ22GDFTgroup_grids_kernelPiPKdS1_iiE6y_atom;
	add.s32 	%r93, %r92, %r89;
	ld.shared.f64 	%fd144, [%r93];
	sub.f64 	%fd145, %fd144, %fd2;
	mov.u32 	%r94, _ZZ22GDFTgroup_grids_kernelPiPKdS1_iiE6z_atom;
	add.s32 	%r95, %r94, %r89;
	ld.shared.f64 	%fd146, [%r95];
	sub.f64 	%fd147, %fd146, %fd3;
	mul.f64 	%fd148, %fd145, %fd145;
	fma.rn.f64 	%fd149, %fd143, %fd143, %fd148;
	fma.rn.f64 	%fd150, %fd147, %fd147, %fd149;
	setp.lt.f64 	%p22, %fd150, %fd178;
	selp.f64 	%fd151, %fd150, %fd178, %p22;
	selp.b32 	%r96, %r88, %r121, %p22;
	add.s32 	%r97, %r88, 1;
	ld.shared.f64 	%fd152, [%r91+8];
	sub.f64 	%fd153, %fd152, %fd1;
	ld.shared.f64 	%fd154, [%r93+8];
	sub.f64 	%fd155, %fd154, %fd2;
	ld.shared.f64 	%fd156, [%r95+8];
	sub.f64 	%fd157, %fd156, %fd3;
	mul.f64 	%fd158, %fd155, %fd155;
	fma.rn.f64 	%fd159, %fd153, %fd153, %fd158;
	fma.rn.f64 	%fd160, %fd157, %fd157, %fd159;
	setp.lt.f64 	%p23, %fd160, %fd151;
	selp.f64 	%fd178, %fd160, %fd151, %p23;
	selp.b32 	%r121, %r97, %r96, %p23;
	add.s32 	%r116, %r116, 2;
$L__BB1_14:
	and.b32  	%r98, %r7, 1;
	setp.eq.b32 	%p24, %r98, 1;
	not.pred 	%p25, %p24;
	@%p25 bra 	$L__BB1_16;
	add.s32 	%r99, %r116, %r108;
	shl.b32 	%r100, %r116, 3;
	mov.u32 	%r101, _ZZ22GDFTgroup_grids_kernelPiPKdS1_iiE6x_atom;
	add.s32 	%r102, %r101, %r100;
	ld.shared.f64 	%fd161, [%r102];
	sub.f64 	%fd162, %fd161, %fd1;
	mov.u32 	%r103, _ZZ22GDFTgroup_grids_kernelPiPKdS1_iiE6y_atom;
	add.s32 	%r104, %r103, %r100;
	ld.shared.f64 	%fd163, [%r104];
	sub.f64 	%fd164, %fd163, %fd2;
	mov.u32 	%r105, _ZZ22GDFTgroup_grids_kernelPiPKdS1_iiE6z_atom;
	add.s32 	%r106, %r105, %r100;
	ld.shared.f64 	%fd165, [%r106];
	sub.f64 	%fd166, %fd165, %fd3;
	mul.f64 	%fd167, %fd164, %fd164;
	fma.rn.f64 	%fd168, %fd162, %fd162, %fd167;
	fma.rn.f64 	%fd169, %fd166, %fd166, %fd168;
	setp.lt.f64 	%p26, %fd169, %fd178;
	selp.f64 	%fd178, %fd169, %fd178, %p26;
	selp.b32 	%r121, %r99, %r121, %p26;
$L__BB1_16:
	add.s32 	%r108, %r108, %r1;
	setp.lt.s32 	%p27, %r108, %r34;
	sub.s32 	%r107, %r107, %r1;
	@%p27 bra 	$L__BB1_2;
$L__BB1_17:
	ld.param.u64 	%rd19, [_Z22GDFTgroup_grids_kernelPiPKdS1_ii_param_0];
	cvta.to.global.u64 	%rd16, %rd19;
	mul.wide.s32 	%rd17, %r3, 4;
	add.s64 	%rd18, %rd16, %rd17;
	st.global.u32 	[%rd18], %r121;
	ret;

}


// ===== COMPILED SASS (sm_100) =====

	.target	sm_100

	.elftype	@"ET_EXEC"


//--------------------- .note.nv.tkinfo           --------------------------
	.section	.note.nv.tkinfo,"",@"SHT_NOTE"
	.sectionflags	@"SHF_NOTE_NV_TKINFO"
	.tkinfo
        /*0018*/ 	.word	0x00000002
        /*0030*/ 	.string	""
        /*0030*/ 	.string	"ptxas"
        /*0030*/ 	.string	"Cuda compilation tools, release 13.0, V13.0.88"
        /*0030*/ 	.string	"Build cuda_13.0.r13.0/compiler.36424714_0"
        /*0030*/ 	.string	"-arch sm_100 -m 64 "



//--------------------- .note.nv.cuinfo           --------------------------
	.section	.note.nv.cuinfo,"",@"SHT_NOTE"
	.sectionflags	@"SHF_NOTE_NV_CUINFO"
        /*0018*/ 	.short	0x0002
        /*001a*/ 	.short	0x0064
        /*001c*/ 	.short	0x0082
	.zero		2


//--------------------- .nv.info                  --------------------------
	.section	.nv.info,"",@"SHT_CUDA_INFO"
	.align	4


	//----- nvinfo : EIATTR_REGCOUNT
	.align		4
        /*0000*/ 	.byte	0x04, 0x2f
        /*0002*/ 	.short	(.L_1 - .L_0)
	.align		4
.L_0:
        /*0004*/ 	.word	index@(_Z19GDFTgen_grid_kernelPdPKdS1_S1_ii)
        /*0008*/ 	.word	0x00000028


	//----- nvinfo : EIATTR_FRAME_SIZE
	.align		4
.L_1:
        /*000c*/ 	.byte	0x04, 0x11
        /*000e*/ 	.short	(.L_3 - .L_2)
	.align		4
.L_2:
        /*0010*/ 	.word	index@(_Z19GDFTgen_grid_kernelPdPKdS1_S1_ii)
        /*0014*/ 	.word	0x00000000


	//----- nvinfo : EIATTR_REGCOUNT
	.align		4
.L_3:
        /*0018*/ 	.byte	0x04, 0x2f
        /*001a*/ 	.short	(.L_5 - .L_4)
	.align		4
.L_4:
        /*001c*/ 	.word	index@(_Z22GDFTgroup_grids_kernelPiPKdS1_ii)
        /*0020*/ 	.word	0x00000020


	//----- nvinfo : EIATTR_FRAME_SIZE
	.align		4
.L_5:
        /*0024*/ 	.byte	0x04, 0x11
        /*0026*/ 	.short	(.L_7 - .L_6)
	.align		4
.L_6:
        /*0028*/ 	.word	index@(_Z22GDFTgroup_grids_kernelPiPKdS1_ii)
        /*002c*/ 	.word	0x00000000


	//----- nvinfo : EIATTR_MIN_STACK_SIZE
	.align		4
.L_7:
        /*0030*/ 	.byte	0x04, 0x12
        /*0032*/ 	.short	(.L_9 - .L_8)
	.align		4
.L_8:
        /*0034*/ 	.word	index@(_Z22GDFTgroup_grids_kernelPiPKdS1_ii)
        /*0038*/ 	.word	0x00000000


	//----- nvinfo : EIATTR_MIN_STACK_SIZE
	.align		4
.L_9:
        /*003c*/ 	.byte	0x04, 0x12
        /*003e*/ 	.short	(.L_11 - .L_10)
	.align		4
.L_10:
        /*0040*/ 	.word	index@(_Z19GDFTgen_grid_kernelPdPKdS1_S1_ii)
        /*0044*/ 	.word	0x00000000
.L_11:


//--------------------- .nv.compat                --------------------------
	.section	.nv.compat,"",@"SHT_CUDA_COMPAT_INFO"
	.align	4
        /*0000*/ 	.byte	0x02, 0x09, 0x00, 0x00, 0x02, 0x02, 0x01, 0x00, 0x02, 0x05, 0x05, 0x00, 0x03, 0x07, 0x01, 0x01
        /*0010*/ 	.byte	0x02, 0x03, 0x00, 0x00, 0x02, 0x06, 0x01, 0x00, 0x04, 0x0b, 0x08, 0x00, 0x01, 0x00, 0x00, 0x00
        /*0020*/ 	.byte	0x00, 0x00, 0x00, 0x00


//--------------------- .nv.info._Z22GDFTgroup_grids_kernelPiPKdS1_ii --------------------------
	.section	.nv.info._Z22GDFTgroup_grids_kernelPiPKdS1_ii,"",@"SHT_CUDA_INFO"
	.sectionflags	@""
	.align	4


	//----- nvinfo : EIATTR_CUDA_API_VERSION
	.align		4
        /*0000*/ 	.byte	0x04, 0x37
        /*0002*/ 	.short	(.L_13 - .L_12)
.L_12:
        /*0004*/ 	.word	0x00000082


	//----- nvinfo : EIATTR_KPARAM_INFO
	.align		4
.L_13:
        /*0008*/ 	.byte	0x04, 0x17
        /*000a*/ 	.short	(.L_15 - .L_14)
.L_14:
        /*000c*/ 	.word	0x00000000
        /*0010*/ 	.short	0x0004
        /*0012*/ 	.short	0x001c
        /*0014*/ 	.byte	0x00, 0xf0, 0x11, 0x00


	//----- nvinfo : EIATTR_KPARAM_INFO
	.align		4
.L_15:
        /*0018*/ 	.byte	0x04, 0x17
        /*001a*/ 	.short	(.L_17 - .L_16)
.L_16:
        /*001c*/ 	.word	0x00000000
        /*0020*/ 	.short	0x0003
        /*0022*/ 	.short	0x0018
        /*0024*/ 	.byte	0x00, 0xf0, 0x11, 0x00


	//----- nvinfo : EIATTR_KPARAM_INFO
	.align		4
.L_17:
        /*0028*/ 	.byte	0x04, 0x17
        /*002a*/ 	.short	(.L_19 - .L_18)
.L_18:
        /*002c*/ 	.word	0x00000000
        /*0030*/ 	.short	0x0002
        /*0032*/ 	.short	0x0010
        /*0034*/ 	.byte	0x00, 0xf5, 0x21, 0x00


	//----- nvinfo : EIATTR_KPARAM_INFO
	.align		4
.L_19:
        /*0038*/ 	.byte	0x04, 0x17
        /*003a*/ 	.short	(.L_21 - .L_20)
.L_20:
        /*003c*/ 	.word	0x00000000
        /*0040*/ 	.short	0x0001
        /*0042*/ 	.short	0x0008
        /*0044*/ 	.byte	0x00, 0xf5, 0x21, 0x00


	//----- nvinfo : EIATTR_KPARAM_INFO
	.align		4
.L_21:
        /*0048*/ 	.byte	0x04, 0x17
        /*004a*/ 	.short	(.L_23 - .L_22)
.L_22:
        /*004c*/ 	.word	0x00000000
        /*0050*/ 	.short	0x0000
        /*0052*/ 	.short	0x0000
        /*0054*/ 	.byte	0x00, 0xf5, 0x21, 0x00


	//----- nvinfo : EIATTR_SPARSE_MMA_MASK
	.align		4
.L_23:
        /*0058*/ 	.byte	0x03, 0x50
        /*005a*/ 	.short	0x0000


	//----- nvinfo : EIATTR_MAXREG_COUNT
	.align		4
        /*005c*/ 	.byte	0x03, 0x1b
        /*005e*/ 	.short	0x00ff


	//----- nvinfo : EIATTR_NUM_BARRIERS
	.align		4
        /*0060*/ 	.byte	0x02, 0x4c
        /*0062*/ 	.byte	0x01
	.zero		1


	//----- nvinfo : EIATTR_MERCURY_ISA_VERSION
	.align		4
        /*0064*/ 	.byte	0x03, 0x5f
        /*0066*/ 	.short	0x0101


	//----- nvinfo : EIATTR_VRC_CTA_INIT_COUNT
	.align		4
        /*0068*/ 	.byte	0x02, 0x4a
	.zero		1
	.zero		1


	//----- nvinfo : EIATTR_EXIT_INSTR_OFFSETS
	.align		4
        /*006c*/ 	.byte	0x04, 0x1c
        /*006e*/ 	.short	(.L_25 - .L_24)


	//   ....[0]....
.L_24:
        /*0070*/ 	.word	0x000012e0


	//----- nvinfo : EIATTR_CBANK_PARAM_SIZE
	.align		4
.L_25:
        /*0074*/ 	.byte	0x03, 0x19
        /*0076*/ 	.short	0x0020


	//----- nvinfo : EIATTR_PARAM_CBANK
	.align		4
        /*0078*/ 	.byte	0x04, 0x0a
        /*007a*/ 	.short	(.L_27 - .L_26)
	.align		4
.L_26:
        /*007c*/ 	.word	index@(.nv.constant0._Z22GDFTgroup_grids_kernelPiPKdS1_ii)
        /*0080*/ 	.short	0x0380
        /*0082*/ 	.short	0x0020


	//----- nvinfo : EIATTR_SW_WAR
	.align		4
.L_27:
        /*0084*/ 	.byte	0x04, 0x36
        /*0086*/ 	.short	(.L_29 - .L_28)
.L_28:
        /*0088*/ 	.word	0x00000008
.L_29:


//--------------------- .nv.info._Z19GDFTgen_grid_kernelPdPKdS1_S1_ii --------------------------
	.section	.nv.info._Z19GDFTgen_grid_kernelPdPKdS1_S1_ii,"",@"SHT_CUDA_INFO"
	.sectionflags	@""
	.align	4


	//----- nvinfo : EIATTR_CUDA_API_VERSION
	.align		4
        /*0000*/ 	.byte	0x04, 0x37
        /*0002*/ 	.short	(.L_31 - .L_30)
.L_30:
        /*0004*/ 	.word	0x00000082


	//----- nvinfo : EIATTR_KPARAM_INFO
	.align		4
.L_31:
        /*0008*/ 	.byte	0x04, 0x17
        /*000a*/ 	.short	(.L_33 - .L_32)
.L_32:
        /*000c*/ 	.word	0x00000000
        /*0010*/ 	.short	0x0005
        /*0012*/ 	.short	0x0024
        /*0014*/ 	.byte	0x00, 0xf0, 0x11, 0x00


	//----- nvinfo : EIATTR_KPARAM_INFO
	.align		4
.L_33:
        /*0018*/ 	.byte	0x04, 0x17
        /*001a*/ 	.short	(.L_35 - .L_34)
.L_34:
        /*001c*/ 	.word	0x00000000
        /*0020*/ 	.short	0x0004
        /*0022*/ 	.short	0x0020
        /*0024*/ 	.byte	0x00, 0xf0, 0x11, 0x00


	//----- nvinfo : EIATTR_KPARAM_INFO
	.align		4
.L_35:
        /*0028*/ 	.byte	0x04, 0x17
        /*002a*/ 	.short	(.L_37 - .L_36)
.L_36:
        /*002c*/ 	.word	0x00000000
        /*0030*/ 	.short	0x0003
        /*0032*/ 	.short	0x0018
        /*0034*/ 	.byte	0x00, 0xf5, 0x21, 0x00


	//----- nvinfo : EIATTR_KPARAM_INFO
	.align		4
.L_37:
        /*0038*/ 	.byte	0x04, 0x17
        /*003a*/ 	.short	(.L_39 - .L_38)
.L_38:
        /*003c*/ 	.word	0x00000000
        /*0040*/ 	.short	0x0002
        /*0042*/ 	.short	0x0010
        /*0044*/ 	.byte	0x00, 0xf5, 0x21, 0x00


	//----- nvinfo : EIATTR_KPARAM_INFO
	.align		4
.L_39:
        /*0048*/ 	.byte	0x04, 0x17
        /*004a*/ 	.short	(.L_41 - .L_40)
.L_40:
        /*004c*/ 	.word	0x00000000
        /*0050*/ 	.short	0x0001
        /*0052*/ 	.short	0x0008
        /*0054*/ 	.byte	0x00, 0xf5, 0x21, 0x00


	//----- nvinfo : EIATTR_KPARAM_INFO
	.align		4
.L_41:
        /*0058*/ 	.byte	0x04, 0x17
        /*005a*/ 	.short	(.L_43 - .L_42)
.L_42:
        /*005c*/ 	.word	0x00000000
        /*0060*/ 	.short	0x0000
        /*0062*/ 	.short	0x0000
        /*0064*/ 	.byte	0x00, 0xf5, 0x21, 0x00


	//----- nvinfo : EIATTR_SPARSE_MMA_MASK
	.align		4
.L_43:
        /*0068*/ 	.byte	0x03, 0x50
        /*006a*/ 	.short	0x0000


	//----- nvinfo : EIATTR_MAXREG_COUNT
	.align		4
        /*006c*/ 	.byte	0x03, 0x1b
        /*006e*/ 	.short	0x00ff


	//----- nvinfo : EIATTR_NUM_BARRIERS
	.align		4
        /*0070*/ 	.byte	0x02, 0x4c
        /*0072*/ 	.byte	0x01
	.zero		1


	//----- nvinfo : EIATTR_MERCURY_ISA_VERSION
	.align		4
        /*0074*/ 	.byte	0x03, 0x5f
        /*0076*/ 	.short	0x0101


	//----- nvinfo : EIATTR_VRC_CTA_INIT_COUNT
	.align		4
        /*0078*/ 	.byte	0x02, 0x4a
	.zero		1
	.zero		1


	//----- nvinfo : EIATTR_EXIT_INSTR_OFFSETS
	.align		4
        /*007c*/ 	.byte	0x04, 0x1c
        /*007e*/ 	.short	(.L_45 - .L_44)


	//   ....[0]....
.L_44:
        /*0080*/ 	.word	0x00000130


	//   ....[1]....
        /*0084*/ 	.word	0x000024e0


	//----- nvinfo : EIATTR_CRS_STACK_SIZE
	.align		4
.L_45:
        /*0088*/ 	.byte	0x04, 0x1e
        /*008a*/ 	.short	(.L_47 - .L_46)
.L_46:
        /*008c*/ 	.word	0x00000000


	//----- nvinfo : EIATTR_CBANK_PARAM_SIZE
	.align		4
.L_47:
        /*0090*/ 	.byte	0x03, 0x19
        /*0092*/ 	.short	0x0028


	//----- nvinfo : EIATTR_PARAM_CBANK
	.align		4
        /*0094*/ 	.byte	0x04, 0x0a
        /*0096*/ 	.short	(.L_49 - .L_48)
	.align		4
.L_48:
        /*0098*/ 	.word	index@(.nv.constant0._Z19GDFTgen_grid_kernelPdPKdS1_S1_ii)
        /*009c*/ 	.short	0x0380
        /*009e*/ 	.short	0x0028


	//----- nvinfo : EIATTR_SW_WAR
	.align		4
.L_49:
        /*00a0*/ 	.byte	0x04, 0x36
        /*00a2*/ 	.short	(.L_51 - .L_50)
.L_50:
        /*00a4*/ 	.word	0x00000008
.L_51:


//--------------------- .nv.callgraph             --------------------------
	.section	.nv.callgraph,"",@"SHT_CUDA_CALLGRAPH"
	.align	4
	.sectionentsize	8
	.align		4
        /*0000*/ 	.word	0x00000000
	.align		4
        /*0004*/ 	.word	0xffffffff
	.align		4
        /*0008*/ 	.word	0x00000000
	.align		4
        /*000c*/ 	.word	0xfffffffe
	.align		4
        /*0010*/ 	.word	0x00000000
	.align		4
        /*0014*/ 	.word	0xfffffffd
	.align		4
        /*0018*/ 	.word	0x00000000
	.align		4
        /*001c*/ 	.word	0xfffffffc


//--------------------- .text._Z22GDFTgroup_grids_kernelPiPKdS1_ii --------------------------
	.section	.text._Z22GDFTgroup_grids_kernelPiPKdS1_ii,"ax",@progbits
	.align	128
        .global         _Z22GDFTgroup_grids_kernelPiPKdS1_ii
        .type           _Z22GDFTgroup_grids_kernelPiPKdS1_ii,@function
        .size           _Z22GDFTgroup_grids_kernelPiPKdS1_ii,(.L_x_18 - _Z22GDFTgroup_grids_kernelPiPKdS1_ii)
        .other          _Z22GDFTgroup_grids_kernelPiPKdS1_ii,@"STO_CUDA_ENTRY STV_DEFAULT"
_Z22GDFTgroup_grids_kernelPiPKdS1_ii:
.text._Z22GDFTgroup_grids_kernelPiPKdS1_ii:
[----:B------:R-:W-:Y:S01]  /*0000*/  LDC R1, c[0x0][0x37c] ;  /* 0x0000df00ff017b82 */ /* 0x000fe20000000800 */
[----:B------:R-:W0:Y:S07]  /*0010*/  S2R R0, SR_TID.X ;  /* 0x0000000000007919 */ /* 0x000e2e0000002100 */
[----:B------:R-:W1:Y:S01]  /*0020*/  LDC.64 R16, c[0x0][0x398] ;  /* 0x0000e600ff107b82 */ /* 0x000e620000000a00 */
[----:B------:R-:W0:Y:S01]  /*0030*/  LDCU UR16, c[0x0][0x360] ;  /* 0x00006c00ff1077ac */ /* 0x000e220008000800 */
[----:B------:R-:W0:Y:S01]  /*0040*/  S2R R3, SR_CTAID.X ;  /* 0x0000000000037919 */ /* 0x000e220000002500 */
[----:B------:R-:W2:Y:S05]  /*0050*/  LDCU.64 UR14, c[0x0][0x358] ;  /* 0x00006b00ff0e77ac */ /* 0x000eaa0008000a00 */
[----:B------:R-:W3:Y:S01]  /*0060*/  LDC.64 R20, c[0x0][0x390] ;  /* 0x0000e400ff147b82 */ /* 0x000ee20000000a00 */
[----:B-1----:R-:W-:Y:S01]  /*0070*/  ISETP.GE.AND P0, PT, R16, 0x1, PT ;  /* 0x000000011000780c */ /* 0x002fe20003f06270 */
[----:B0-----:R-:W-:-:S02]  /*0080*/  IMAD R2, R3, UR16, R0 ;  /* 0x0000001003027c24 */ /* 0x001fc4000f8e0200 */
[----:B------:R-:W-:Y:S02]  /*0090*/  IMAD.MOV.U32 R3, RZ, RZ, RZ ;  /* 0x000000ffff037224 */ /* 0x000fe400078e00ff */
[----:B---3--:R-:W-:-:S04]  /*00a0*/  IMAD.WIDE R20, R2, 0x8, R20 ;  /* 0x0000000802147825 */ /* 0x008fc800078e0214 */
[----:B------:R-:W-:-:S04]  /*00b0*/  IMAD.WIDE R18, R17, 0x8, R20 ;  /* 0x0000000811127825 */ /* 0x000fc800078e0214 */
[----:B------:R-:W-:Y:S01]  /*00c0*/  IMAD.WIDE R16, R17, 0x8, R18 ;  /* 0x0000000811107825 */ /* 0x000fe200078e0212 */
[----:B--2---:R-:W-:Y:S06]  /*00d0*/  @!P0 BRA `(.L_x_0) ;  /* 0x0000001000748947 */ /* 0x004fec0003800000 */
[----:B------:R-:W5:Y:S04]  /*00e0*/  LDG.E.64 R20, desc[UR14][R20.64] ;  /* 0x0000000e14147981 */ /* 0x000f68000c1e1b00 */
[----:B------:R-:W5:Y:S04]  /*00f0*/  LDG.E.64 R18, desc[UR14][R18.64] ;  /* 0x0000000e12127981 */ /* 0x000f68000c1e1b00 */
[----:B------:R-:W5:Y:S01]  /*0100*/  LDG.E.64 R16, desc[UR14][R16.64] ;  /* 0x0000000e10107981 */ /* 0x000f62000c1e1b00 */
[----:B------:R-:W-:Y:S01]  /*0110*/  IMAD.MOV.U32 R3, RZ, RZ, RZ ;  /* 0x000000ffff037224 */ /* 0x000fe200078e00ff */
[----:B------:R-:W0:Y:S01]  /*0120*/  LDCU UR11, c[0x0][0x398] ;  /* 0x00007300ff0b77ac */ /* 0x000e220008000800 */
[----:B------:R-:W-:-:S02]  /*0130*/  IMAD.MOV.U32 R24, RZ, RZ, 0x39a08cea ;  /* 0x39a08ceaff187424 */ /* 0x000fc400078e00ff */
[----:B------:R-:W-:Y:S01]  /*0140*/  IMAD.MOV.U32 R25, RZ, RZ, 0x46293e59 ;  /* 0x46293e59ff197424 */ /* 0x000fe200078e00ff */
[----:B------:R-:W-:-:S06]  /*0150*/  UMOV UR4, URZ ;  /* 0x000000ff00047c82 */ /* 0x000fcc0008000000 */
.L_x_6:
[----:B-1----:R-:W1:Y:S01]  /*0160*/  LDCU UR18, c[0x0][0x398] ;  /* 0x00007300ff1277ac */ /* 0x002e620008000800 */
[----:B------:R-:W-:-:S05]  /*0170*/  VIADD R7, R0, UR4 ;  /* 0x0000000400077c36 */ /* 0x000fca0008000000 */
[----:B-1----:R-:W-:Y:S01]  /*0180*/  ISETP.GE.AND P0, PT, R7, UR18, PT ;  /* 0x0000001207007c0c */ /* 0x002fe2000bf06270 */
[----:B------:R-:W-:-:S12]  /*0190*/  IMAD.U32 R9, RZ, RZ, UR18 ;  /* 0x00000012ff097e24 */ /* 0x000fd8000f8e00ff */
[----:B------:R-:W1:Y:S02]  /*01a0*/  @!P0 LDC.64 R4, c[0x0][0x388] ;  /* 0x0000e200ff048b82 */ /* 0x000e640000000a00 */
[----:B-1----:R-:W-:-:S04]  /*01b0*/  @!P0 IMAD.WIDE R4, R7, 0x8, R4 ;  /* 0x0000000807048825 */ /* 0x002fc800078e0204 */
[----:B------:R-:W-:-:S04]  /*01c0*/  IMAD.U32 R7, RZ, RZ, UR18 ;  /* 0x00000012ff077e24 */ /* 0x000fc8000f8e00ff */
[----:B------:R-:W-:Y:S02]  /*01d0*/  @!P0 IMAD.WIDE.U32 R6, R7, 0x8, R4 ;  /* 0x0000000807068825 */ /* 0x000fe400078e0004 */
[----:B------:R-:W2:Y:S02]  /*01e0*/  @!P0 LDG.E.64 R4, desc[UR14][R4.64] ;  /* 0x0000000e04048981 */ /* 0x000ea4000c1e1b00 */
[----:B------:R-:W-:Y:S02]  /*01f0*/  @!P0 IMAD.WIDE.U32 R8, R9, 0x8, R6 ;  /* 0x0000000809088825 */ /* 0x000fe400078e0006 */
[----:B------:R-:W3:Y:S04]  /*0200*/  @!P0 LDG.E.64 R6, desc[UR14][R6.64] ;  /* 0x0000000e06068981 */ /* 0x000ee8000c1e1b00 */
[----:B------:R-:W4:Y:S01]  /*0210*/  @!P0 LDG.E.64 R8, desc[UR14][R8.64] ;  /* 0x0000000e08088981 */ /* 0x000f22000c1e1b00 */
[----:B------:R-:W1:Y:S01]  /*0220*/  @!P0 S2R R15, SR_CgaCtaId ;  /* 0x00000000000f8919 */ /* 0x000e620000008800 */
[----:B------:R-:W-:-:S05]  /*0230*/  @!P0 MOV R10, 0x400 ;  /* 0x00000400000a8802 */ /* 0x000fca0000000f00 */
[C---:B------:R-:W-:Y:S02]  /*0240*/  @!P0 VIADD R12, R10.reuse, 0x400 ;  /* 0x000004000a0c8836 */ /* 0x040fe40000000000 */
[----:B------:R-:W-:Y:S01]  /*0250*/  @!P0 VIADD R14, R10, 0x800 ;  /* 0x000008000a0e8836 */ /* 0x000fe20000000000 */
[----:B------:R-:W-:Y:S01]  /*0260*/  UISETP.GE.AND UP0, UPT, UR4, UR18, UPT ;  /* 0x000000120400728c */ /* 0x000fe2000bf06270 */
[C---:B-1----:R-:W-:Y:S02]  /*0270*/  @!P0 LEA R11, R15.reuse, R10, 0x18 ;  /* 0x0000000a0f0b8211 */ /* 0x042fe400078ec0ff */
[C---:B------:R-:W-:Y:S02]  /*0280*/  @!P0 LEA R13, R15.reuse, R12, 0x18 ;  /* 0x0000000c0f0d8211 */ /* 0x040fe400078ec0ff */
[----:B------:R-:W-:Y:S01]  /*0290*/  @!P0 LEA R15, R15, R14, 0x18 ;  /* 0x0000000e0f0f8211 */ /* 0x000fe200078ec0ff */
[C---:B------:R-:W-:Y:S02]  /*02a0*/  @!P0 IMAD R11, R0.reuse, 0x8, R11 ;  /* 0x00000008000b8824 */ /* 0x040fe400078e020b */
[----:B------:R-:W-:-:S02]  /*02b0*/  @!P0 IMAD R13, R0, 0x8, R13 ;  /* 0x00000008000d8824 */ /* 0x000fc400078e020d */
[----:B------:R-:W-:Y:S01]  /*02c0*/  @!P0 IMAD R15, R0, 0x8, R15 ;  /* 0x00000008000f8824 */ /* 0x000fe200078e020f */
[----:B--2---:R1:W-:Y:S04]  /*02d0*/  @!P0 STS.64 [R11], R4 ;  /* 0x000000040b008388 */ /* 0x0043e80000000a00 */
[----:B---3--:R1:W-:Y:S04]  /*02e0*/  @!P0 STS.64 [R13], R6 ;  /* 0x000000060d008388 */ /* 0x0083e80000000a00 */
[----:B----4-:R1:W-:Y:S01]  /*02f0*/  @!P0 STS.64 [R15], R8 ;  /* 0x000000080f008388 */ /* 0x0103e20000000a00 */
[----:B------:R-:W-:Y:S06]  /*0300*/  BAR.SYNC.DEFER_BLOCKING 0x0 ;  /* 0x0000000000007b1d */ /* 0x000fec0000010000 */
[----:B------:R-:W-:Y:S05]  /*0310*/  BRA.U UP0, `(.L_x_1) ;  /* 0x0000000d00d47547 */ /* 0x000fea000b800000 */
[----:B0-----:R-:W-:Y:S01]  /*0320*/  UISETP.LT.AND UP0, UPT, UR11, 0x80, UPT ;  /* 0x000000800b00788c */ /* 0x001fe2000bf01270 */
[----:B------:R-:W-:-:S03]  /*0330*/  IMAD.MOV.U32 R22, RZ, RZ, RZ ;  /* 0x000000ffff167224 */ /* 0x000fc600078e00ff */
[----:B------:R-:W-:-:S04]  /*0340*/  USEL UR5, UR11, 0x80, UP0 ;  /* 0x000000800b057887 */ /* 0x000fc80008000000 */
[----:B------:R-:W-:-:S04]  /*0350*/  UISETP.LT.AND UP0, UPT, UR5, 0x1, UPT ;  /* 0x000000010500788c */ /* 0x000fc8000bf01270 */
[----:B------:R-:W-:Y:S02]  /*0360*/  USEL UR6, UR5, 0x1, !UP0 ;  /* 0x0000000105067887 */ /* 0x000fe4000c000000 */
[----:B------:R-:W-:-:S09]  /*0370*/  UISETP.GE.AND UP0, UPT, UR11, 0x8, UPT ;  /* 0x000000080b00788c */ /* 0x000fd2000bf06270 */
[----:B------:R-:W-:Y:S05]  /*0380*/  BRA.U !UP0, `(.L_x_2) ;  /* 0x0000000508bc7547 */ /* 0x000fea000b800000 */
[----:B------:R-:W0:Y:S01]  /*0390*/  S2UR UR7, SR_CgaCtaId ;  /* 0x00000000000779c3 */ /* 0x000e220000008800 */
[----:B------:R-:W-:Y:S01]  /*03a0*/  UMOV UR5, 0x400 ;  /* 0x0000040000057882 */ /* 0x000fe20000000000 */
[----:B------:R-:W-:Y:S02]  /*03b0*/  ULOP3.LUT UR17, UR6, 0xf8, URZ, 0xc0, !UPT ;  /* 0x000000f806117892 */ /* 0x000fe4000f8ec0ff */
[----:B------:R-:W-:Y:S02]  /*03c0*/  UIADD3 UR9, UPT, UPT, UR5, 0x400, URZ ;  /* 0x0000040005097890 */ /* 0x000fe4000fffe0ff */
[----:B------:R-:W-:Y:S02]  /*03d0*/  UIADD3 UR10, UPT, UPT, UR5, 0x800, URZ ;  /* 0x00000800050a7890 */ /* 0x000fe4000fffe0ff */
[----:B0-----:R-:W-:Y:S02]  /*03e0*/  ULEA UR8, UR7, UR5, 0x18 ;  /* 0x0000000507087291 */ /* 0x001fe4000f8ec0ff */
[----:B------:R-:W-:-:S02]  /*03f0*/  ULEA UR9, UR7, UR9, 0x18 ;  /* 0x0000000907097291 */ /* 0x000fc4000f8ec0ff */
[----:B------:R-:W-:Y:S01]  /*0400*/  ULEA UR10, UR7, UR10, 0x18 ;  /* 0x0000000a070a7291 */ /* 0x000fe2000f8ec0ff */
[----:B------:R-:W-:-:S11]  /*0410*/  UMOV UR5, URZ ;  /* 0x000000ff00057c82 */ /* 0x000fd60008000000 */
.L_x_3:
[----:B------:R-:W-:Y:S02]  /*0420*/  ULEA UR12, UR5, UR9, 0x3 ;  /* 0x00000009050c7291 */ /* 0x000fe4000f8e18ff */
[----:B------:R-:W-:Y:S02]  /*0430*/  ULEA UR7, UR5, UR8, 0x3 ;  /* 0x0000000805077291 */ /* 0x000fe4000f8e18ff */
[----:B------:R-:W-:-:S05]  /*0440*/  ULEA UR13, UR5, UR10, 0x3 ;  /* 0x0000000a050d7291 */ /* 0x000fca000f8e18ff */
[----:B-1----:R-:W0:Y:S04]  /*0450*/  LDS.128 R4, [UR12] ;  /* 0x0000000cff047984 */ /* 0x002e280008000c00 */
[----:B------:R-:W1:Y:S04]  /*0460*/  LDS.128 R8, [UR7] ;  /* 0x00000007ff087984 */ /* 0x000e680008000c00 */
[----:B------:R-:W2:Y:S01]  /*0470*/  LDS.128 R12, [UR13] ;  /* 0x0000000dff0c7984 */ /* 0x000ea20008000c00 */
[C---:B0----5:R-:W-:Y:S02]  /*0480*/  DADD R4, -R18.reuse, R4 ;  /* 0x0000000012047229 */ /* 0x061fe40000000104 */
[----:B------:R-:W-:-:S02]  /*0490*/  DADD R6, -R18, R6 ;  /* 0x0000000012067229 */ /* 0x000fc40000000106 */
[C---:B-1----:R-:W-:Y:S02]  /*04a0*/  DADD R8, -R20.reuse, R8 ;  /* 0x0000000014087229 */ /* 0x042fe40000000108 */
[----:B------:R-:W-:Y:S02]  /*04b0*/  DADD R10, -R20, R10 ;  /* 0x00000000140a7229 */ /* 0x000fe4000000010a */
[----:B------:R-:W-:Y:S02]  /*04c0*/  DMUL R4, R4, R4 ;  /* 0x0000000404047228 */ /* 0x000fe40000000000 */
[C---:B--2---:R-:W-:Y:S02]  /*04d0*/  DADD R22, -R16.reuse, R12 ;  /* 0x0000000010167229 */ /* 0x044fe4000000010c */
[----:B------:R-:W-:-:S04]  /*04e0*/  DADD R14, -R16, R14 ;  /* 0x00000000100e7229 */ /* 0x000fc8000000010e */
[----:B------:R-:W-:Y:S02]  /*04f0*/  DFMA R12, R8, R8, R4 ;  /* 0x00000008080c722b */ /* 0x000fe40000000004 */
[----:B------:R-:W-:Y:S01]  /*0500*/  DMUL R8, R6, R6 ;  /* 0x0000000606087228 */ /* 0x000fe20000000000 */
[----:B------:R-:W0:Y:S05]  /*0510*/  LDS.128 R4, [UR12+0x10] ;  /* 0x0000100cff047984 */ /* 0x000e2a0008000c00 */
[----:B------:R-:W-:Y:S02]  /*0520*/  DFMA R12, R22, R22, R12 ;  /* 0x00000016160c722b */ /* 0x000fe4000000000c */
[----:B------:R-:W-:-:S02]  /*0530*/  DFMA R22, R10, R10, R8 ;  /* 0x0000000a0a16722b */ /* 0x000fc40000000008 */
[----:B------:R-:W1:Y:S04]  /*0540*/  LDS.128 R8, [UR7+0x10] ;  /* 0x00001007ff087984 */ /* 0x000e680008000c00 */
[----:B------:R-:W-:Y:S02]  /*0550*/  DSETP.GEU.AND P4, PT, R12, R24, PT ;  /* 0x000000180c00722a */ /* 0x000fe40003f8e000 */
[----:B------:R-:W-:-:S04]  /*0560*/  DFMA R22, R14, R14, R22 ;  /* 0x0000000e0e16722b */ /* 0x000fc80000000016 */
[----:B------:R-:W-:Y:S02]  /*0570*/  FSEL R24, R12, R24, !P4 ;  /* 0x000000180c187208 */ /* 0x000fe40006000000 */
[----:B------:R-:W-:Y:S02]  /*0580*/  FSEL R25, R13, R25, !P4 ;  /* 0x000000190d197208 */ /* 0x000fe40006000000 */
[----:B------:R-:W2:Y:S04]  /*0590*/  LDS.128 R12, [UR13+0x10] ;  /* 0x0000100dff0c7984 */ /* 0x000ea80008000c00 */
[----:B------:R-:W-:Y:S02]  /*05a0*/  DSETP.GEU.AND P5, PT, R22, R24, PT ;  /* 0x000000181600722a */ /* 0x000fe40003fae000 */
[----:B0-----:R-:W-:-:S02]  /*05b0*/  DADD R4, -R18, R4 ;  /* 0x0000000012047229 */ /* 0x001fc40000000104 */
[----:B------:R-:W-:Y:S02]  /*05c0*/  DADD R6, -R18, R6 ;  /* 0x0000000012067229 */ /* 0x000fe40000000106 */
[----:B-1----:R-:W-:-:S04]  /*05d0*/  DADD R8, -R20, R8 ;  /* 0x0000000014087229 */ /* 0x002fc80000000108 */
[----:B------:R-:W-:Y:S02]  /*05e0*/  DMUL R4, R4, R4 ;  /* 0x0000000404047228 */ /* 0x000fe40000000000 */
[----:B------:R-:W-:Y:S01]  /*05f0*/  DADD R26, -R20, R10 ;  /* 0x00000000141a7229 */ /* 0x000fe2000000010a */
[----:B------:R-:W-:Y:S02]  /*0600*/  FSEL R10, R22, R24, !P5 ;  /* 0x00000018160a7208 */ /* 0x000fe40006800000 */
[----:B------:R-:W-:-:S03]  /*0610*/  FSEL R11, R23, R25, !P5 ;  /* 0x00000019170b7208 */ /* 0x000fc60006800000 */
[----:B------:R-:W-:Y:S02]  /*0620*/  DFMA R8, R8, R8, R4 ;  /* 0x000000080808722b */ /* 0x000fe40000000004 */
[----:B--2---:R-:W-:Y:S02]  /*0630*/  DADD R4, -R16, R12 ;  /* 0x0000000010047229 */ /* 0x004fe4000000010c */
[----:B------:R-:W-:Y:S02]  /*0640*/  DMUL R12, R6, R6 ;  /* 0x00000006060c7228 */ /* 0x000fe40000000000 */
[----:B------:R-:W-:-:S04]  /*0650*/  DADD R22, -R16, R14 ;  /* 0x0000000010167229 */ /* 0x000fc8000000010e */
[----:B------:R-:W-:Y:S02]  /*0660*/  DFMA R8, R4, R4, R8 ;  /* 0x000000040408722b */ /* 0x000fe40000000008 */
[----:B------:R-:W0:Y:S01]  /*0670*/  LDS.128 R4, [UR12+0x20] ;  /* 0x0000200cff047984 */ /* 0x000e220008000c00 */
[----:B------:R-:W-:-:S03]  /*0680*/  DFMA R24, R26, R26, R12 ;  /* 0x0000001a1a18722b */ /* 0x000fc6000000000c */
[----:B------:R-:W1:Y:S02]  /*0690*/  LDS.128 R12, [UR7+0x20] ;  /* 0x00002007ff0c7984 */ /* 0x000e640008000c00 */
[----:B------:R-:W-:-:S03]  /*06a0*/  DSETP.GEU.AND P3, PT, R8, R10, PT ;  /* 0x0000000a0800722a */ /* 0x000fc60003f6e000 */
[----:B------:R-:W-:-:S03]  /*06b0*/  DFMA R24, R22, R22, R24 ;  /* 0x000000161618722b */ /* 0x000fc60000000018 */
[----:B------:R-:W-:Y:S02]  /*06c0*/  FSEL R22, R8, R10, !P3 ;  /* 0x0000000a08167208 */ /* 0x000fe40005800000 */
[----:B------:R-:W-:Y:S02]  /*06d0*/  FSEL R23, R9, R11, !P3 ;  /* 0x0000000b09177208 */ /* 0x000fe40005800000 */
[----:B------:R-:W2:Y:S04]  /*06e0*/  LDS.128 R8, [UR13+0x20] ;  /* 0x0000200dff087984 */ /* 0x000ea80008000c00 */
[----:B------:R-:W-:-:S06]  /*06f0*/  DSETP.GEU.AND P2, PT, R24, R22, PT ;  /* 0x000000161800722a */ /* 0x000fcc0003f4e000 */
[----:B------:R-:W-:Y:S02]  /*0700*/  FSEL R24, R24, R22, !P2 ;  /* 0x0000001618187208 */ /* 0x000fe40005000000 */
[----:B------:R-:W-:Y:S01]  /*0710*/  FSEL R25, R25, R23, !P2 ;  /* 0x0000001719197208 */ /* 0x000fe20005000000 */
[----:B0-----:R-:W-:Y:S02]  /*0720*/  DADD R4, -R18, R4 ;  /* 0x0000000012047229 */ /* 0x001fe40000000104 */
[----:B-1----:R-:W-:-:S06]  /*0730*/  DADD R12, -R20, R12 ;  /* 0x00000000140c7229 */ /* 0x002fcc000000010c */
[----:B------:R-:W-:-:S08]  /*0740*/  DMUL R4, R4, R4 ;  /* 0x0000000404047228 */ /* 0x000fd00000000000 */
[----:B------:R-:W-:Y:S02]  /*0750*/  DFMA R12, R12, R12, R4 ;  /* 0x0000000c0c0c722b */ /* 0x000fe40000000004 */
[----:B------:R-:W-:Y:S02]  /*0760*/  DADD R4, -R18, R6 ;  /* 0x0000000012047229 */ /* 0x000fe40000000106 */
[----:B--2---:R-:W-:Y:S02]  /*0770*/  DADD R8, -R16, R8 ;  /* 0x0000000010087229 */ /* 0x004fe40000000108 */
[----:B------:R-:W-:Y:S02]  /*0780*/  DADD R6, -R20, R14 ;  /* 0x0000000014067229 */ /* 0x000fe4000000010e */
[----:B------:R-:W-:Y:S02]  /*0790*/  DADD R10, -R16, R10 ;  /* 0x00000000100a7229 */ /* 0x000fe4000000010a */
[----:B------:R-:W-:-:S02]  /*07a0*/  DMUL R4, R4, R4 ;  /* 0x0000000404047228 */ /* 0x000fc40000000000 */
[----:B------:R-:W-:Y:S01]  /*07b0*/  DFMA R8, R8, R8, R12 ;  /* 0x000000080808722b */ /* 0x000fe2000000000c */
[----:B------:R-:W0:Y:S05]  /*07c0*/  LDS.128 R12, [UR12+0x30] ;  /* 0x0000300cff0c7984 */ /* 0x000e2a0008000c00 */
[----:B------:R-:W-:Y:S02]  /*07d0*/  DFMA R22, R6, R6, R4 ;  /* 0x000000060616722b */ /* 0x000fe40000000004 */
[----:B------:R-:W1:Y:S01]  /*07e0*/  LDS.128 R4, [UR7+0x30] ;  /* 0x00003007ff047984 */ /* 0x000e620008000c00 */
[----:B------:R-:W-:Y:S01]  /*07f0*/  DSETP.GEU.AND P0, PT, R8, R24, PT ;  /* 0x000000180800722a */ /* 0x000fe20003f0e000 */
[----:B------:R-:W-:-:S02]  /*0800*/  UIADD3 UR7, UPT, UPT, UR5, UR4, URZ ;  /* 0x0000000405077290 */ /* 0x000fc4000fffe0ff */
[----:B------:R-:W-:Y:S02]  /*0810*/  UIADD3 UR5, UPT, UPT, UR5, 0x8, URZ ;  /* 0x0000000805057890 */ /* 0x000fe4000fffe0ff */
[----:B------:R-:W-:Y:S01]  /*0820*/  DFMA R22, R10, R10, R22 ;  /* 0x0000000a0a16722b */ /* 0x000fe20000000016 */
[----:B------:R-:W-:Y:S01]  /*0830*/  FSEL R24, R8, R24, !P0 ;  /* 0x0000001808187208 */ /* 0x000fe20004000000 */
[----:B------:R-:W-:Y:S01]  /*0840*/  UISETP.NE.AND UP0, UPT, UR5, UR17, UPT ;  /* 0x000000110500728c */ /* 0x000fe2000bf05270 */
[----:B------:R-:W-:Y:S02]  /*0850*/  FSEL R25, R9, R25, !P0 ;  /* 0x0000001909197208 */ /* 0x000fe40004000000 */
[----:B------:R-:W2:Y:S01]  /*0860*/  LDS.128 R8, [UR13+0x30] ;  /* 0x0000300dff087984 */ /* 0x000ea20008000c00 */
[----:B------:R-:W-:-:S03]  /*0870*/  SEL R3, R3, UR7, P4 ;  /* 0x0000000703037c07 */ /* 0x000fc6000a000000 */
[----:B------:R-:W-:Y:S02]  /*0880*/  DSETP.GEU.AND P1, PT, R22, R24, PT ;  /* 0x000000181600722a */ /* 0x000fe40003f2e000 */
[C---:B0-----:R-:W-:Y:S02]  /*0890*/  DADD R12, -R18.reuse, R12 ;  /* 0x00000000120c7229 */ /* 0x041fe4000000010c */
[----:B------:R-:W-:Y:S02]  /*08a0*/  DADD R14, -R18, R14 ;  /* 0x00000000120e7229 */ /* 0x000fe4000000010e */
[----:B-1----:R-:W-:-:S04]  /*08b0*/  DADD R4, -R20, R4 ;  /* 0x0000000014047229 */ /* 0x002fc80000000104 */
[----:B------:R-:W-:Y:S02]  /*08c0*/  DMUL R12, R12, R12 ;  /* 0x0000000c0c0c7228 */ /* 0x000fe40000000000 */
[----:B------:R-:W-:-:S06]  /*08d0*/  DADD R6, -R20, R6 ;  /* 0x0000000014067229 */ /* 0x000fcc0000000106 */
[----:B------:R-:W-:Y:S02]  /*08e0*/  DFMA R12, R4, R4, R12 ;  /* 0x00000004040c722b */ /* 0x000fe4000000000c */
[----:B--2---:R-:W-:Y:S02]  /*08f0*/  DADD R8, -R16, R8 ;  /* 0x0000000010087229 */ /* 0x004fe40000000108 */
[----:B------:R-:W-:Y:S02]  /*0900*/  DMUL R4, R14, R14 ;  /* 0x0000000e0e047228 */ /* 0x000fe40000000000 */
[----:B------:R-:W-:-:S04]  /*0910*/  DADD R10, -R16, R10 ;  /* 0x00000000100a7229 */ /* 0x000fc8000000010a */
[----:B------:R-:W-:Y:S02]  /*0920*/  DFMA R12, R8, R8, R12 ;  /* 0x00000008080c722b */ /* 0x000fe4000000000c */
[----:B------:R-:W-:Y:S01]  /*0930*/  DFMA R4, R6, R6, R4 ;  /* 0x000000060604722b */ /* 0x000fe20000000004 */
[----:B------:R-:W-:Y:S01]  /*0940*/  IMAD.U32 R8, RZ, RZ, UR7 ;  /* 0x00000007ff087e24 */ /* 0x000fe2000f8e00ff */
[----:B------:R-:W-:Y:S01]  /*0950*/  FSEL R6, R22, R24, !P1 ;  /* 0x0000001816067208 */ /* 0x000fe20004800000 */
[----:B------:R-:W-:Y:S01]  /*0960*/  IMAD.U32 R9, RZ, RZ, UR7 ;  /* 0x00000007ff097e24 */ /* 0x000fe2000f8e00ff */
[----:B------:R-:W-:Y:S01]  /*0970*/  FSEL R7, R23, R25, !P1 ;  /* 0x0000001917077208 */ /* 0x000fe20004800000 */
[C---:B------:R-:W-:Y:S01]  /*0980*/  @!P5 VIADD R3, R8.reuse, 0x1 ;  /* 0x000000010803d836 */ /* 0x040fe20000000000 */
[C---:B------:R-:W-:Y:S01]  /*0990*/  @!P3 IADD3 R3, PT, PT, R8.reuse, 0x2, RZ ;  /* 0x000000020803b810 */ /* 0x040fe20007ffe0ff */
[C---:B------:R-:W-:Y:S01]  /*09a0*/  @!P2 VIADD R3, R8.reuse, 0x3 ;  /* 0x000000030803a836 */ /* 0x040fe20000000000 */
[----:B------:R-:W-:Y:S01]  /*09b0*/  DFMA R4, R10, R10, R4 ;  /* 0x0000000a0a04722b */ /* 0x000fe20000000004 */
[----:B------:R-:W-:Y:S01]  /*09c0*/  @!P0 VIADD R3, R8, 0x4 ;  /* 0x0000000408038836 */ /* 0x000fe20000000000 */
[----:B------:R-:W-:Y:S01]  /*09d0*/  DSETP.GEU.AND P4, PT, R12, R6, PT ;  /* 0x000000060c00722a */ /* 0x000fe20003f8e000 */
[----:B------:R-:W-:-:S05]  /*09e0*/  @!P1 VIADD R3, R9, 0x5 ;  /* 0x0000000509039836 */ /* 0x000fca0000000000 */
[----:B------:R-:W-:Y:S02]  /*09f0*/  FSEL R6, R12, R6, !P4 ;  /* 0x000000060c067208 */ /* 0x000fe40006000000 */
[----:B------:R-:W-:-:S06]  /*0a00*/  FSEL R7, R13, R7, !P4 ;  /* 0x000000070d077208 */ /* 0x000fcc0006000000 */
[----:B------:R-:W-:Y:S01]  /*0a10*/  DSETP.GEU.AND P2, PT, R4, R6, PT ;  /* 0x000000060400722a */ /* 0x000fe20003f4e000 */
[----:B------:R-:W-:-:S05]  /*0a20*/  @!P4 VIADD R3, R8, 0x6 ;  /* 0x000000060803c836 */ /* 0x000fca0000000000 */
[----:B------:R-:W-:Y:S02]  /*0a30*/  FSEL R24, R4, R6, !P2 ;  /* 0x0000000604187208 */ /* 0x000fe40005000000 */
[----:B------:R-:W-:-:S06]  /*0a40*/  FSEL R25, R5, R7, !P2 ;  /* 0x0000000705197208 */ /* 0x000fcc0005000000 */
[----:B------:R-:W-:Y:S01]  /*0a50*/  @!P2 VIADD R3, R8, 0x7 ;  /* 0x000000070803a836 */ /* 0x000fe20000000000 */
[----:B------:R-:W-:Y:S06]  /*0a60*/  BRA.U UP0, `(.L_x_3) ;  /* 0xfffffff9006c7547 */ /* 0x000fec000b83ffff */
[----:B------:R-:W-:-:S07]  /*0a70*/  IMAD.U32 R22, RZ, RZ, UR17 ;  /* 0x00000011ff167e24 */ /* 0x000fce000f8e00ff */
.L_x_2:
[----:B------:R-:W-:-:S09]  /*0a80*/  ULOP3.LUT UP0, UR5, UR6, 0x7, URZ, 0xc0, !UPT ;  /* 0x0000000706057892 */ /* 0x000fd2000f80c0ff */
[----:B------:R-:W-:Y:S05]  /*0a90*/  BRA.U !UP0, `(.L_x_1) ;  /* 0x0000000508f47547 */ /* 0x000fea000b800000 */
[----:B------:R-:W-:Y:S02]  /*0aa0*/  UISETP.GE.U32.AND UP0, UPT, UR5, 0x4, UPT ;  /* 0x000000040500788c */ /* 0x000fe4000bf06070 */
[----:B------:R-:W-:-:S07]  /*0ab0*/  ULOP3.LUT UP1, UR7, UR6, 0x3, URZ, 0xc0, !UPT ;  /* 0x0000000306077892 */ /* 0x000fce000f82c0ff */
[----:B------:R-:W-:Y:S05]  /*0ac0*/  BRA.U !UP0, `(.L_x_4) ;  /* 0x0000000108e87547 */ /* 0x000fea000b800000 */
[----:B-1----:R-:W0:Y:S01]  /*0ad0*/  S2R R6, SR_CgaCtaId ;  /* 0x0000000000067919 */ /* 0x002e220000008800 */
[----:B------:R-:W-:-:S05]  /*0ae0*/  MOV R5, 0x400 ;  /* 0x0000040000057802 */ /* 0x000fca0000000f00 */
[----:B------:R-:W-:-:S05]  /*0af0*/  VIADD R7, R5, 0x400 ;  /* 0x0000040005077836 */ /* 0x000fca0000000000 */
[----:B0-----:R-:W-:-:S05]  /*0b00*/  LEA R7, R6, R7, 0x18 ;  /* 0x0000000706077211 */ /* 0x001fca00078ec0ff */
[----:B------:R-:W-:Y:S01]  /*0b10*/  IMAD R27, R22, 0x8, R7 ;  /* 0x00000008161b7824 */ /* 0x000fe200078e0207 */
[----:B------:R-:W-:-:S04]  /*0b20*/  LEA R7, R6, R5, 0x18 ;  /* 0x0000000506077211 */ /* 0x000fc800078ec0ff */
[----:B------:R-:W0:Y:S01]  /*0b30*/  LDS.128 R8, [R27] ;  /* 0x000000001b087984 */ /* 0x000e220000000c00 */
[----:B------:R-:W-:Y:S01]  /*0b40*/  IMAD R26, R22, 0x8, R7 ;  /* 0x00000008161a7824 */ /* 0x000fe200078e0207 */
[----:B------:R-:W-:-:S04]  /*0b50*/  IADD3 R7, PT, PT, R5, 0x800, RZ ;  /* 0x0000080005077810 */ /* 0x000fc80007ffe0ff */
[----:B------:R-:W1:Y:S01]  /*0b60*/  LDS.128 R12, [R26] ;  /* 0x000000001a0c7984 */ /* 0x000e620000000c00 */
[----:B------:R-:W-:-:S05]  /*0b70*/  LEA R7, R6, R7, 0x18 ;  /* 0x0000000706077211 */ /* 0x000fca00078ec0ff */
[----:B------:R-:W-:Y:S01]  /*0b80*/  IMAD R23, R22, 0x8, R7 ;  /* 0x0000000816177824 */ /* 0x000fe200078e0207 */
[C---:B0----5:R-:W-:Y:S02]  /*0b90*/  DADD R8, -R18.reuse, R8 ;  /* 0x0000000012087229 */ /* 0x061fe40000000108 */
[----:B------:R-:W-:Y:S02]  /*0ba0*/  DADD R10, -R18, R10 ;  /* 0x00000000120a7229 */ /* 0x000fe4000000010a */
[----:B-1----:R-:W-:-:S04]  /*0bb0*/  DADD R4, -R20, R12 ;  /* 0x0000000014047229 */ /* 0x002fc8000000010c */
[----:B------:R-:W-:Y:S02]  /*0bc0*/  DMUL R12, R8, R8 ;  /* 0x00000008080c7228 */ /* 0x000fe40000000000 */
[----:B------:R-:W-:-:S06]  /*0bd0*/  DADD R8, -R20, R14 ;  /* 0x0000000014087229 */ /* 0x000fcc000000010e */
[----:B------:R-:W-:Y:S01]  /*0be0*/  DFMA R12, R4, R4, R12 ;  /* 0x00000004040c722b */ /* 0x000fe2000000000c */
[----:B------:R-:W0:Y:S02]  /*0bf0*/  LDS.128 R4, [R23] ;  /* 0x0000000017047984 */ /* 0x000e240000000c00 */
[C---:B0-----:R-:W-:Y:S02]  /*0c00*/  DADD R4, -R16.reuse, R4 ;  /* 0x0000000010047229 */ /* 0x041fe40000000104 */
[----:B------:R-:W-:-:S06]  /*0c10*/  DADD R6, -R16, R6 ;  /* 0x0000000010067229 */ /* 0x000fcc0000000106 */
[----:B------:R-:W-:Y:S02]  /*0c20*/  DFMA R12, R4, R4, R12 ;  /* 0x00000004040c722b */ /* 0x000fe4000000000c */
[----:B------:R-:W-:-:S06]  /*0c30*/  DMUL R4, R10, R10 ;  /* 0x0000000a0a047228 */ /* 0x000fcc0000000000 */
[----:B------:R-:W-:Y:S02]  /*0c40*/  DSETP.GEU.AND P0, PT, R12, R24, PT ;  /* 0x000000180c00722a */ /* 0x000fe40003f0e000 */
[----:B------:R-:W-:Y:S01]  /*0c50*/  DFMA R4, R8, R8, R4 ;  /* 0x000000080804722b */ /* 0x000fe20000000004 */
[----:B------:R-:W0:Y:S03]  /*0c60*/  LDS.128 R8, [R26+0x10] ;  /* 0x000010001a087984 */ /* 0x000e260000000c00 */
[----:B------:R-:W-:Y:S02]  /*0c70*/  FSEL R24, R12, R24, !P0 ;  /* 0x000000180c187208 */ /* 0x000fe40004000000 */
[----:B------:R-:W-:Y:S02]  /*0c80*/  FSEL R25, R13, R25, !P0 ;  /* 0x000000190d197208 */ /* 0x000fe40004000000 */
[----:B------:R-:W1:Y:S01]  /*0c90*/  LDS.128 R12, [R27+0x10] ;  /* 0x000010001b0c7984 */ /* 0x000e620000000c00 */
[----:B------:R-:W-:-:S03]  /*0ca0*/  DFMA R28, R6, R6, R4 ;  /* 0x00000006061c722b */ /* 0x000fc60000000004 */
[----:B------:R-:W2:Y:S05]  /*0cb0*/  LDS.128 R4, [R23+0x10] ;  /* 0x0000100017047984 */ /* 0x000eaa0000000c00 */
[----:B------:R-:W-:Y:S02]  /*0cc0*/  DSETP.GEU.AND P1, PT, R28, R24, PT ;  /* 0x000000181c00722a */ /* 0x000fe40003f2e000 */
[C---:B0-----:R-:W-:Y:S02]  /*0cd0*/  DADD R8, -R20.reuse, R8 ;  /* 0x0000000014087229 */ /* 0x041fe40000000108 */
[----:B------:R-:W-:Y:S02]  /*0ce0*/  DADD R10, -R20, R10 ;  /* 0x00000000140a7229 */ /* 0x000fe4000000010a */
[----:B-1----:R-:W-:-:S02]  /*0cf0*/  DADD R12, -R18, R12 ;  /* 0x00000000120c7229 */ /* 0x002fc4000000010c */
[----:B------:R-:W-:Y:S02]  /*0d00*/  DADD R14, -R18, R14 ;  /* 0x00000000120e7229 */ /* 0x000fe4000000010e */
[C---:B--2---:R-:W-:Y:S02]  /*0d10*/  DADD R4, -R16.reuse, R4 ;  /* 0x0000000010047229 */ /* 0x044fe40000000104 */
[----:B------:R-:W-:Y:S02]  /*0d20*/  DADD R6, -R16, R6 ;  /* 0x0000000010067229 */ /* 0x000fe40000000106 */
[----:B------:R-:W-:Y:S02]  /*0d30*/  DMUL R12, R12, R12 ;  /* 0x0000000c0c0c7228 */ /* 0x000fe40000000000 */
[----:B------:R-:W-:-:S06]  /*0d40*/  DMUL R14, R14, R14 ;  /* 0x0000000e0e0e7228 */ /* 0x000fcc0000000000 */
[----:B------:R-:W-:Y:S02]  /*0d50*/  DFMA R12, R8, R8, R12 ;  /* 0x00000008080c722b */ /* 0x000fe4000000000c */
[----:B------:R-:W-:-:S06]  /*0d60*/  DFMA R14, R10, R10, R14 ;  /* 0x0000000a0a0e722b */ /* 0x000fcc000000000e */
[----:B------:R-:W-:Y:S01]  /*0d70*/  DFMA R12, R4, R4, R12 ;  /* 0x00000004040c722b */ /* 0x000fe2000000000c */
[----:B------:R-:W-:Y:S01]  /*0d80*/  FSEL R4, R28, R24, !P1 ;  /* 0x000000181c047208 */ /* 0x000fe20004800000 */
[----:B------:R-:W-:Y:S01]  /*0d90*/  DFMA R14, R6, R6, R14 ;  /* 0x00000006060e722b */ /* 0x000fe2000000000e */
[----:B------:R-:W-:Y:S01]  /*0da0*/  FSEL R5, R29, R25, !P1 ;  /* 0x000000191d057208 */ /* 0x000fe20004800000 */
[C---:B------:R-:W-:Y:S02]  /*0db0*/  VIADD R6, R22.reuse, UR4 ;  /* 0x0000000416067c36 */ /* 0x040fe40008000000 */
[----:B------:R-:W-:-:S03]  /*0dc0*/  VIADD R22, R22, 0x4 ;  /* 0x0000000416167836 */ /* 0x000fc60000000000 */
[----:B------:R-:W-:Y:S01]  /*0dd0*/  DSETP.GEU.AND P2, PT, R12, R4, PT ;  /* 0x000000040c00722a */ /* 0x000fe20003f4e000 */
[C---:B------:R-:W-:Y:S01]  /*0de0*/  SEL R3, R6.reuse, R3, !P0 ;  /* 0x0000000306037207 */ /* 0x040fe20004000000 */
[----:B------:R-:W-:-:S04]  /*0df0*/  @!P1 VIADD R3, R6, 0x1 ;  /* 0x0000000106039836 */ /* 0x000fc80000000000 */
[----:B------:R-:W-:Y:S02]  /*0e00*/  FSEL R4, R12, R4, !P2 ;  /* 0x000000040c047208 */ /* 0x000fe40005000000 */
[----:B------:R-:W-:-:S06]  /*0e10*/  FSEL R5, R13, R5, !P2 ;  /* 0x000000050d057208 */ /* 0x000fcc0005000000 */
[----:B------:R-:W-:Y:S01]  /*0e20*/  DSETP.GEU.AND P3, PT, R14, R4, PT ;  /* 0x000000040e00722a */ /* 0x000fe20003f6e000 */
[----:B------:R-:W-:-:S05]  /*0e30*/  @!P2 VIADD R3, R6, 0x2 ;  /* 0x000000020603a836 */ /* 0x000fca0000000000 */
[----:B------:R-:W-:Y:S02]  /*0e40*/  FSEL R24, R14, R4, !P3 ;  /* 0x000000040e187208 */ /* 0x000fe40005800000 */
[----:B------:R-:W-:-:S06]  /*0e50*/  FSEL R25, R15, R5, !P3 ;  /* 0x000000050f197208 */ /* 0x000fcc0005800000 */
[----:B------:R-:W-:-:S07]  /*0e60*/  @!P3 VIADD R3, R6, 0x3 ;  /* 0x000000030603b836 */ /* 0x000fce0000000000 */
.L_x_4:
[----:B------:R-:W-:Y:S05]  /*0e70*/  BRA.U !UP1, `(.L_x_1) ;  /* 0x0000000109fc7547 */ /* 0x000fea000b800000 */
[----:B------:R-:W-:Y:S02]  /*0e80*/  UISETP.NE.AND UP0, UPT, UR7, 0x1, UPT ;  /* 0x000000010700788c */ /* 0x000fe4000bf05270 */
[----:B------:R-:W-:-:S04]  /*0e90*/  ULOP3.LUT UR5, UR6, 0x1, URZ, 0xc0, !UPT ;  /* 0x0000000106057892 */ /* 0x000fc8000f8ec0ff */
[----:B------:R-:W-:-:S03]  /*0ea0*/  UISETP.NE.U32.AND UP1, UPT, UR5, 0x1, UPT ;  /* 0x000000010500788c */ /* 0x000fc6000bf25070 */
[----:B------:R-:W-:Y:S08]  /*0eb0*/  BRA.U !UP0, `(.L_x_5) ;  /* 0x00000001088c7547 */ /* 0x000ff0000b800000 */
[----:B-1----:R-:W0:Y:S01]  /*0ec0*/  S2R R9, SR_CgaCtaId ;  /* 0x0000000000097919 */ /* 0x002e220000008800 */
[----:B------:R-:W-:-:S05]  /*0ed0*/  MOV R8, 0x400 ;  /* 0x0000040000087802 */ /* 0x000fca0000000f00 */
[----:B------:R-:W-:-:S05]  /*0ee0*/  VIADD R4, R8, 0x400 ;  /* 0x0000040008047836 */ /* 0x000fca0000000000 */
[C---:B0-----:R-:W-:Y:S02]  /*0ef0*/  LEA R5, R9.reuse, R4, 0x18 ;  /* 0x0000000409057211 */ /* 0x041fe400078ec0ff */
[C---:B------:R-:W-:Y:S01]  /*0f00*/  LEA R11, R9.reuse, R8, 0x18 ;  /* 0x00000008090b7211 */ /* 0x040fe200078ec0ff */
[----:B------:R-:W-:Y:S02]  /*0f10*/  VIADD R8, R8, 0x800 ;  /* 0x0000080008087836 */ /* 0x000fe40000000000 */
[C---:B------:R-:W-:Y:S02]  /*0f20*/  IMAD R26, R22.reuse, 0x8, R5 ;  /* 0x00000008161a7824 */ /* 0x040fe400078e0205 */
[C---:B------:R-:W-:Y:S01]  /*0f30*/  IMAD R23, R22.reuse, 0x8, R11 ;  /* 0x0000000816177824 */ /* 0x040fe200078e020b */
[----:B------:R-:W-:Y:S02]  /*0f40*/  LEA R13, R9, R8, 0x18 ;  /* 0x00000008090d7211 */ /* 0x000fe400078ec0ff */
[----:B------:R-:W0:Y:S02]  /*0f50*/  LDS.128 R4, [R26] ;  /* 0x000000001a047984 */ /* 0x000e240000000c00 */
[----:B------:R-:W-:-:S02]  /*0f60*/  LEA R27, R22, R13, 0x3 ;  /* 0x0000000d161b7211 */ /* 0x000fc400078e18ff */
[----:B------:R-:W1:Y:S04]  /*0f70*/  LDS.128 R8, [R23] ;  /* 0x0000000017087984 */ /* 0x000e680000000c00 */
[----:B------:R-:W2:Y:S01]  /*0f80*/  LDS.128 R12, [R27] ;  /* 0x000000001b0c7984 */ /* 0x000ea20000000c00 */
[C---:B0----5:R-:W-:Y:S02]  /*0f90*/  DADD R4, -R18.reuse, R4 ;  /* 0x0000000012047229 */ /* 0x061fe40000000104 */
[----:B------:R-:W-:Y:S02]  /*0fa0*/  DADD R6, -R18, R6 ;  /* 0x0000000012067229 */ /* 0x000fe40000000106 */
[C---:B-1----:R-:W-:Y:S02]  /*0fb0*/  DADD R8, -R20.reuse, R8 ;  /* 0x0000000014087229 */ /* 0x042fe40000000108 */
[----:B------:R-:W-:-:S02]  /*0fc0*/  DADD R10, -R20, R10 ;  /* 0x00000000140a7229 */ /* 0x000fc4000000010a */
[----:B------:R-:W-:Y:S02]  /*0fd0*/  DMUL R4, R4, R4 ;  /* 0x0000000404047228 */ /* 0x000fe40000000000 */
[----:B--2---:R-:W-:Y:S02]  /*0fe0*/  DADD R12, -R16, R12 ;  /* 0x00000000100c7229 */ /* 0x004fe4000000010c */
[----:B------:R-:W-:Y:S02]  /*0ff0*/  DMUL R6, R6, R6 ;  /* 0x0000000606067228 */ /* 0x000fe40000000000 */
[----:B------:R-:W-:Y:S02]  /*1000*/  DADD R14, -R16, R14 ;  /* 0x00000000100e7229 */ /* 0x000fe4000000010e */
[----:B------:R-:W-:Y:S01]  /*1010*/  DFMA R4, R8, R8, R4 ;  /* 0x000000080804722b */ /* 0x000fe20000000004 */
[----:B------:R-:W-:-:S03]  /*1020*/  VIADD R8, R22, UR4 ;  /* 0x0000000416087c36 */ /* 0x000fc60008000000 */
[----:B------:R-:W-:Y:S01]  /*1030*/  DFMA R6, R10, R10, R6 ;  /* 0x0000000a0a06722b */ /* 0x000fe20000000006 */
[----:B------:R-:W-:-:S03]  /*1040*/  VIADD R22, R22, 0x2 ;  /* 0x0000000216167836 */ /* 0x000fc60000000000 */
[----:B------:R-:W-:-:S04]  /*1050*/  DFMA R4, R12, R12, R4 ;  /* 0x0000000c0c04722b */ /* 0x000fc80000000004 */
[----:B------:R-:W-:-:S04]  /*1060*/  DFMA R6, R14, R14, R6 ;  /* 0x0000000e0e06722b */ /* 0x000fc80000000006 */
[----:B------:R-:W-:-:S06]  /*1070*/  DSETP.GEU.AND P0, PT, R4, R24, PT ;  /* 0x000000180400722a */ /* 0x000fcc0003f0e000 */
[----:B------:R-:W-:Y:S02]  /*1080*/  FSEL R4, R4, R24, !P0 ;  /* 0x0000001804047208 */ /* 0x000fe40004000000 */
[----:B------:R-:W-:Y:S02]  /*1090*/  FSEL R5, R5, R25, !P0 ;  /* 0x0000001905057208 */ /* 0x000fe40004000000 */
[----:B------:R-:W-:-:S04]  /*10a0*/  SEL R3, R8, R3, !P0 ;  /* 0x0000000308037207 */ /* 0x000fc80004000000 */
[----:B------:R-:W-:-:S06]  /*10b0*/  DSETP.GEU.AND P1, PT, R6, R4, PT ;  /* 0x000000040600722a */ /* 0x000fcc0003f2e000 */
[----:B------:R-:W-:Y:S02]  /*10c0*/  FSEL R24, R6, R4, !P1 ;  /* 0x0000000406187208 */ /* 0x000fe40004800000 */
[----:B------:R-:W-:-:S06]  /*10d0*/  FSEL R25, R7, R5, !P1 ;  /* 0x0000000507197208 */ /* 0x000fcc0004800000 */
[----:B------:R-:W-:-:S07]  /*10e0*/  @!P1 VIADD R3, R8, 0x1 ;  /* 0x0000000108039836 */ /* 0x000fce0000000000 */
.L_x_5:
[----:B------:R-:W-:Y:S05]  /*10f0*/  BRA.U UP1, `(.L_x_1) ;  /* 0x00000001015c7547 */ /* 0x000fea000b800000 */
        /* <DEDUP_REMOVED lines=9> */
[----:B------:R-:W0:Y:S03]  /*1190*/  LDS.64 R4, [R11] ;  /* 0x000000000b047984 */ /* 0x000e260000000a00 */
[----:B------:R-:W-:Y:S01]  /*11a0*/  IMAD R12, R22, 0x8, R9 ;  /* 0x00000008160c7824 */ /* 0x000fe200078e0209 */
[----:B------:R-:W1:Y:S04]  /*11b0*/  LDS.64 R6, [R10] ;  /* 0x000000000a067984 */ /* 0x000e680000000a00 */
[----:B------:R-:W2:Y:S01]  /*11c0*/  LDS.64 R8, [R12] ;  /* 0x000000000c087984 */ /* 0x000ea20000000a00 */
[----:B0----5:R-:W-:-:S02]  /*11d0*/  DADD R4, -R18, R4 ;  /* 0x0000000012047229 */ /* 0x021fc40000000104 */
[----:B-1----:R-:W-:-:S06]  /*11e0*/  DADD R6, -R20, R6 ;  /* 0x0000000014067229 */ /* 0x002fcc0000000106 */
[----:B------:R-:W-:Y:S02]  /*11f0*/  DMUL R4, R4, R4 ;  /* 0x0000000404047228 */ /* 0x000fe40000000000 */
[----:B--2---:R-:W-:-:S06]  /*1200*/  DADD R8, -R16, R8 ;  /* 0x0000000010087229 */ /* 0x004fcc0000000108 */
[----:B------:R-:W-:-:S08]  /*1210*/  DFMA R4, R6, R6, R4 ;  /* 0x000000060604722b */ /* 0x000fd00000000004 */
[----:B------:R-:W-:-:S08]  /*1220*/  DFMA R4, R8, R8, R4 ;  /* 0x000000080804722b */ /* 0x000fd00000000004 */
[----:B------:R-:W-:-:S06]  /*1230*/  DSETP.GEU.AND P0, PT, R4, R24, PT ;  /* 0x000000180400722a */ /* 0x000fcc0003f0e000 */
[----:B------:R-:W-:Y:S02]  /*1240*/  FSEL R24, R4, R24, !P0 ;  /* 0x0000001804187208 */ /* 0x000fe40004000000 */
[----:B------:R-:W-:-:S06]  /*1250*/  FSEL R25, R5, R25, !P0 ;  /* 0x0000001905197208 */ /* 0x000fcc0004000000 */
[----:B------:R-:W-:-:S07]  /*1260*/  @!P0 VIADD R3, R22, UR4 ;  /* 0x0000000416038c36 */ /* 0x000fce0008000000 */
.L_x_1:
[----:B------:R-:W-:Y:S02]  /*1270*/  UIADD3 UR4, UPT, UPT, UR16, UR4, URZ ;  /* 0x0000000410047290 */ /* 0x000fe4000fffe0ff */
[----:B0-----:R-:W-:Y:S02]  /*1280*/  UIADD3 UR11, UPT, UPT, -UR16, UR11, URZ ;  /* 0x0000000b100b7290 */ /* 0x001fe4000fffe1ff */
[----:B------:R-:W-:-:S09]  /*1290*/  UISETP.GE.AND UP0, UPT, UR4, UR18, UPT ;  /* 0x000000120400728c */ /* 0x000fd2000bf06270 */
[----:B------:R-:W-:Y:S05]  /*12a0*/  BRA.U !UP0, `(.L_x_6) ;  /* 0xffffffed08ac7547 */ /* 0x000fea000b83ffff */
.L_x_0:
[----:B-1----:R-:W0:Y:S02]  /*12b0*/  LDC.64 R4, c[0x0][0x380] ;  /* 0x0000e000ff047b82 */ /* 0x002e240000000a00 */
[----:B0-----:R-:W-:-:S05]  /*12c0*/  IMAD.WIDE R4, R2, 0x4, R4 ;  /* 0x0000000402047825 */ /* 0x001fca00078e0204 */
[----:B------:R-:W-:Y:S01]  /*12d0*/  STG.E desc[UR14][R4.64], R3 ;  /* 0x0000000304007986 */ /* 0x000fe2000c10190e */
[----:B------:R-:W-:Y:S05]  /*12e0*/  EXIT ;  /* 0x000000000000794d */ /* 0x000fea0003800000 */
.L_x_7:
[----:B------:R-:W-:-:S00]  /*12f0*/  BRA `(.L_x_7) ;  /* 0xfffffffc00fc7947 */ /* 0x000fc0000383ffff */
[----:B------:R-:W-:-:S00]  /*1300*/  NOP ;  /* 0x0000000000007918 */ /* 0x000fc00000000000 */
[----:B------:R-:W-:-:S00]  /*1310*/  NOP ;  /* 0x0000000000007918 */ /* 0x000fc00000000000 */
[----:B------:R-:W-:-:S00]  /*1320*/  NOP ;  /* 0x0000000000007918 */ /* 0x000fc00000000000 */
[----:B------:R-:W-:-:S00]  /*1330*/  NOP ;  /* 0x0000000000007918 */ /* 0x000fc00000000000 */
[----:B------:R-:W-:-:S00]  /*1340*/  NOP ;  /* 0x0000000000007918 */ /* 0x000fc00000000000 */
[----:B------:R-:W-:-:S00]  /*1350*/  NOP ;  /* 0x0000000000007918 */ /* 0x000fc00000000000 */
[----:B------:R-:W-:-:S00]  /*1360*/  NOP ;  /* 0x0000000000007918 */ /* 0x000fc00000000000 */
[----:B------:R-:W-:-:S00]  /*1370*/  NOP ;  /* 0x0000000000007918 */ /* 0x000fc00000000000 */
.L_x_18:


//--------------------- .text._Z19GDFTgen_grid_kernelPdPKdS1_S1_ii --------------------------
	.section	.text._Z19GDFTgen_grid_kernelPdPKdS1_S1_ii,"ax",@progbits
	.align	128
        .global         _Z19GDFTgen_grid_kernelPdPKdS1_S1_ii
        .type           _Z19GDFTgen_grid_kernelPdPKdS1_S1_ii,@function
        .size           _Z19GDFTgen_grid_kernelPdPKdS1_S1_ii,(.L_x_19 - _Z19GDFTgen_grid_kernelPdPKdS1_S1_ii)
        .other          _Z19GDFTgen_grid_kernelPdPKdS1_S1_ii,@"STO_CUDA_ENTRY STV_DEFAULT"
_Z19GDFTgen_grid_kernelPdPKdS1_S1_ii:
.text._Z19GDFTgen_grid_kernelPdPKdS1_S1_ii:
[----:B------:R-:W-:Y:S01]  /*0000*/  LDC R1, c[0x0][0x37c] ;  /* 0x0000df00ff017b82 */ /* 0x000fe20000000800 */
[----:B------:R-:W0:Y:S01]  /*0010*/  S2R R2, SR_TID.X ;  /* 0x0000000000027919 */ /* 0x000e220000002100 */
[----:B------:R-:W0:Y:S01]  /*0020*/  LDCU UR19, c[0x0][0x360] ;  /* 0x00006c00ff1377ac */ /* 0x000e220008000800 */
[----:B------:R-:W-:Y:S02]  /*0030*/  CS2R R6, SRZ ;  /* 0x0000000000067805 */ /* 0x000fe4000001ff00 */
[----:B------:R-:W-:Y:S01]  /*0040*/  CS2R R8, SRZ ;  /* 0x0000000000087805 */ /* 0x000fe2000001ff00 */
[----:B------:R-:W0:Y:S01]  /*0050*/  S2R R3, SR_CTAID.X ;  /* 0x0000000000037919 */ /* 0x000e220000002500 */
[----:B------:R-:W1:Y:S01]  /*0060*/  LDCU UR4, c[0x0][0x3a0] ;  /* 0x00007400ff0477ac */ /* 0x000e620008000800 */
[----:B------:R-:W-:Y:S01]  /*0070*/  CS2R R36, SRZ ;  /* 0x0000000000247805 */ /* 0x000fe2000001ff00 */
[----:B------:R-:W2:Y:S01]  /*0080*/  LDCU.64 UR16, c[0x0][0x358] ;  /* 0x00006b00ff1077ac */ /* 0x000ea20008000a00 */
[----:B0-----:R-:W-:-:S05]  /*0090*/  IMAD R0, R3, UR19, R2 ;  /* 0x0000001303007c24 */ /* 0x001fca000f8e0202 */
[----:B-1----:R-:W-:-:S13]  /*00a0*/  ISETP.GE.AND P0, PT, R0, UR4, PT ;  /* 0x0000000400007c0c */ /* 0x002fda000bf06270 */
[----:B------:R-:W0:Y:S01]  /*00b0*/  @!P0 LDC.64 R4, c[0x0][0x388] ;  /* 0x0000e200ff048b82 */ /* 0x000e220000000a00 */
[----:B------:R-:W-:-:S04]  /*00c0*/  @!P0 IMAD R3, R0, 0x3, RZ ;  /* 0x0000000300038824 */ /* 0x000fc800078e02ff */
[----:B0-----:R-:W-:-:S03]  /*00d0*/  @!P0 IMAD.WIDE R4, R3, 0x8, R4 ;  /* 0x0000000803048825 */ /* 0x001fc600078e0204 */
[----:B------:R-:W0:Y:S02]  /*00e0*/  LDC R3, c[0x0][0x3a4] ;  /* 0x0000e900ff037b82 */ /* 0x000e240000000800 */
[----:B--2---:R1:W5:Y:S04]  /*00f0*/  @!P0 LDG.E.64 R6, desc[UR16][R4.64] ;  /* 0x0000001004068981 */ /* 0x004368000c1e1b00 */
[----:B------:R1:W5:Y:S04]  /*0100*/  @!P0 LDG.E.64 R8, desc[UR16][R4.64+0x8] ;  /* 0x0000081004088981 */ /* 0x000368000c1e1b00 */
[----:B------:R1:W5:Y:S01]  /*0110*/  @!P0 LDG.E.64 R36, desc[UR16][R4.64+0x10] ;  /* 0x0000101004248981 */ /* 0x000362000c1e1b00 */
[----:B0-----:R-:W-:-:S13]  /*0120*/  ISETP.GE.AND P0, PT, R3, 0x1, PT ;  /* 0x000000010300780c */ /* 0x001fda0003f06270 */
[----:B-1----:R-:W-:Y:S05]  /*0130*/  @!P0 EXIT ;  /* 0x000000000000894d */ /* 0x002fea0003800000 */
[----:B------:R-:W-:-:S05]  /*0140*/  UMOV UR4, URZ ;  /* 0x000000ff00047c82 */ /* 0x000fca0008000000 */
.L_x_16:
[----:B0-----:R-:W0:Y:S01]  /*0150*/  LDCU.64 UR12, c[0x0][0x3a0] ;  /* 0x00007400ff0c77ac */ /* 0x001e220008000a00 */
[----:B------:R-:W1:Y:S01]  /*0160*/  LDCU.64 UR8, c[0x0][0x390] ;  /* 0x00007200ff0877ac */ /* 0x000e620008000a00 */
[----:B0-----:R-:W-:-:S04]  /*0170*/  UIADD3 UR6, UPT, UPT, UR4, UR13, URZ ;  /* 0x0000000d04067290 */ /* 0x001fc8000fffe0ff */
[----:B------:R-:W-:Y:S02]  /*0180*/  UIADD3 UR5, UPT, UPT, UR6, UR13, URZ ;  /* 0x0000000d06057290 */ /* 0x000fe4000fffe0ff */
[----:B-1----:R-:W-:Y:S02]  /*0190*/  UIMAD.WIDE.U32 UR10, UR4, 0x8, UR8 ;  /* 0x00000008040a78a5 */ /* 0x002fe4000f8e0008 */
[----:B------:R-:W-:Y:S02]  /*01a0*/  UIMAD.WIDE.U32 UR6, UR6, 0x8, UR8 ;  /* 0x00000008060678a5 */ /* 0x000fe4000f8e0008 */
[----:B------:R-:W-:Y:S02]  /*01b0*/  UIMAD.WIDE.U32 UR8, UR5, 0x8, UR8 ;  /* 0x00000008050878a5 */ /* 0x000fe4000f8e0008 */
[----:B-----5:R-:W-:Y:S02]  /*01c0*/  IMAD.U32 R10, RZ, RZ, UR10 ;  /* 0x0000000aff0a7e24 */ /* 0x020fe4000f8e00ff */
[----:B------:R-:W-:-:S02]  /*01d0*/  IMAD.U32 R11, RZ, RZ, UR11 ;  /* 0x0000000bff0b7e24 */ /* 0x000fc4000f8e00ff */
[----:B------:R-:W-:Y:S02]  /*01e0*/  IMAD.U32 R12, RZ, RZ, UR6 ;  /* 0x00000006ff0c7e24 */ /* 0x000fe4000f8e00ff */
[----:B------:R-:W-:Y:S02]  /*01f0*/  IMAD.U32 R13, RZ, RZ, UR7 ;  /* 0x00000007ff0d7e24 */ /* 0x000fe4000f8e00ff */
[----:B------:R-:W-:Y:S01]  /*0200*/  IMAD.U32 R14, RZ, RZ, UR8 ;  /* 0x00000008ff0e7e24 */ /* 0x000fe2000f8e00ff */
[----:B-----5:R-:W5:Y:S01]  /*0210*/  LDG.E.64 R10, desc[UR16][R10.64] ;  /* 0x000000100a0a7981 */ /* 0x020f62000c1e1b00 */
[----:B------:R-:W-:-:S03]  /*0220*/  IMAD.U32 R15, RZ, RZ, UR9 ;  /* 0x00000009ff0f7e24 */ /* 0x000fc6000f8e00ff */
[----:B------:R-:W5:Y:S04]  /*0230*/  LDG.E.64 R12, desc[UR16][R12.64] ;  /* 0x000000100c0c7981 */ /* 0x000f68000c1e1b00 */
[----:B------:R-:W5:Y:S01]  /*0240*/  LDG.E.64 R14, desc[UR16][R14.64] ;  /* 0x000000100e0e7981 */ /* 0x000f62000c1e1b00 */
[----:B------:R-:W-:Y:S01]  /*0250*/  ISETP.GE.AND P0, PT, R0, UR12, PT ;  /* 0x0000000c00007c0c */ /* 0x000fe2000bf06270 */
[----:B------:R-:W0:Y:S01]  /*0260*/  LDCU UR20, c[0x0][0x3a4] ;  /* 0x00007480ff1477ac */ /* 0x000e220008000800 */
[----:B------:R-:W-:Y:S11]  /*0270*/  BSSY.RECONVERGENT B0, `(.L_x_8) ;  /* 0x000004c000007945 */ /* 0x000ff60003800200 */
[----:B------:R-:W-:Y:S05]  /*0280*/  @P0 BRA `(.L_x_9) ;  /* 0x0000000400280947 */ /* 0x000fea0003800000 */
[----:B-----5:R-:W-:Y:S01]  /*0290*/  DADD R20, -R10, R6 ;  /* 0x000000000a147229 */ /* 0x020fe20000000106 */
[----:B------:R-:W-:Y:S01]  /*02a0*/  UMOV UR6, 0xffffffff ;  /* 0xffffffff00067882 */ /* 0x000fe20000000000 */
[----:B------:R-:W-:Y:S01]  /*02b0*/  DADD R16, -R12, R8 ;  /* 0x000000000c107229 */ /* 0x000fe20000000108 */
[----:B------:R-:W-:Y:S01]  /*02c0*/  UMOV UR7, 0x7fefffff ;  /* 0x7fefffff00077882 */ /* 0x000fe20000000000 */
[----:B------:R-:W-:Y:S01]  /*02d0*/  DADD R18, -R14, R36 ;  /* 0x000000000e127229 */ /* 0x000fe20000000124 */
[----:B------:R-:W-:Y:S01]  /*02e0*/  UMOV UR5, UR7 ;  /* 0x0000000700057c82 */ /* 0x000fe20008000000 */
[----:B------:R-:W-:-:S04]  /*02f0*/  IMAD.MOV.U32 R30, RZ, RZ, 0x0 ;  /* 0x00000000ff1e7424 */ /* 0x000fc800078e00ff */
[----:B------:R-:W-:Y:S01]  /*0300*/  DSETP.MAX.AND P0, P1, |R20|, |R16|, PT ;  /* 0x400000101400722a */ /* 0x000fe2000390f200 */
[----:B------:R-:W-:Y:S02]  /*0310*/  IMAD.MOV.U32 R3, RZ, RZ, R21 ;  /* 0x000000ffff037224 */ /* 0x000fe400078e0015 */
[----:B------:R-:W-:Y:S02]  /*0320*/  IMAD.MOV.U32 R24, RZ, RZ, R17 ;  /* 0x000000ffff187224 */ /* 0x000fe400078e0011 */
[----:B------:R-:W-:Y:S02]  /*0330*/  IMAD.MOV.U32 R4, RZ, RZ, R16 ;  /* 0x000000ffff047224 */ /* 0x000fe400078e0010 */
[----:B------:R-:W-:Y:S01]  /*0340*/  IMAD.MOV.U32 R5, RZ, RZ, R19 ;  /* 0x000000ffff057224 */ /* 0x000fe200078e0013 */
[----:B------:R-:W-:Y:S01]  /*0350*/  FSEL R23, |R3|, |R24|, P0 ;  /* 0x4000001803177208 */ /* 0x000fe20000000200 */
[----:B------:R-:W-:Y:S02]  /*0360*/  IMAD.MOV.U32 R3, RZ, RZ, R20 ;  /* 0x000000ffff037224 */ /* 0x000fe400078e0014 */
[----:B------:R-:W-:-:S03]  /*0370*/  IMAD.MOV.U32 R25, RZ, RZ, R17 ;  /* 0x000000ffff197224 */ /* 0x000fc600078e0011 */
[CC--:B------:R-:W-:Y:S02]  /*0380*/  SEL R22, R3.reuse, R4.reuse, P0 ;  /* 0x0000000403167207 */ /* 0x0c0fe40000000000 */
[----:B------:R-:W-:Y:S01]  /*0390*/  @P1 LOP3.LUT R23, R24, 0x80000, RZ, 0xfc, !PT ;  /* 0x0008000018171812 */ /* 0x000fe200078efcff */
[C-C-:B------:R-:W-:Y:S02]  /*03a0*/  DSETP.MIN.AND P0, P1, |R20|.reuse, |R16|.reuse, PT ;  /* 0x400000101400722a */ /* 0x140fe40003900200 */
[----:B------:R-:W-:Y:S01]  /*03b0*/  IMAD.MOV.U32 R27, RZ, RZ, R22 ;  /* 0x000000ffff1b7224 */ /* 0x000fe200078e0016 */
[----:B------:R-:W-:Y:S01]  /*03c0*/  DADD R16, |R20|, |R16| ;  /* 0x0000000014107229 */ /* 0x000fe20000000610 */
[----:B------:R-:W-:Y:S01]  /*03d0*/  IMAD.MOV.U32 R26, RZ, RZ, R23 ;  /* 0x000000ffff1a7224 */ /* 0x000fe200078e0017 */
[C-C-:B------:R-:W-:Y:S01]  /*03e0*/  DSETP.MAX.AND P4, P5, |R18|.reuse, R22.reuse, PT ;  /* 0x000000161200722a */ /* 0x140fe20003d8f200 */
[----:B------:R-:W-:Y:S01]  /*03f0*/  SEL R24, R3, R4, P0 ;  /* 0x0000000403187207 */ /* 0x000fe20000000000 */
[----:B------:R-:W-:Y:S01]  /*0400*/  DSETP.MIN.AND P2, P3, |R18|, R22, PT ;  /* 0x000000161200722a */ /* 0x000fe20003b40200 */
[----:B------:R-:W-:-:S02]  /*0410*/  IMAD.MOV.U32 R3, RZ, RZ, R18 ;  /* 0x000000ffff037224 */ /* 0x000fc400078e0012 */
[----:B------:R-:W-:Y:S01]  /*0420*/  IMAD.MOV.U32 R4, RZ, RZ, R22 ;  /* 0x000000ffff047224 */ /* 0x000fe200078e0016 */
[----:B------:R-:W-:Y:S01]  /*0430*/  FSEL R5, |R5|, R26, P4 ;  /* 0x0000001a05057208 */ /* 0x000fe20002000200 */
[----:B------:R-:W-:Y:S01]  /*0440*/  IMAD.MOV.U32 R22, RZ, RZ, R18 ;  /* 0x000000ffff167224 */ /* 0x000fe200078e0012 */
[----:B------:R-:W-:Y:S01]  /*0450*/  DADD R16, |R18|, R16 ;  /* 0x0000000012107229 */ /* 0x000fe20000000210 */
[----:B------:R-:W-:Y:S01]  /*0460*/  IMAD.MOV.U32 R20, RZ, RZ, RZ ;  /* 0x000000ffff147224 */ /* 0x000fe200078e00ff */
[----:B------:R-:W-:Y:S01]  /*0470*/  SEL R4, R3, R4, P4 ;  /* 0x0000000403047207 */ /* 0x000fe20002000000 */
[----:B------:R-:W-:-:S03]  /*0480*/  IMAD.MOV.U32 R3, RZ, RZ, R19 ;  /* 0x000000ffff037224 */ /* 0x000fc600078e0013 */
[----:B------:R-:W-:Y:S02]  /*0490*/  @P5 LOP3.LUT R5, R26, 0x80000, RZ, 0xfc, !PT ;  /* 0x000800001a055812 */ /* 0x000fe400078efcff */
[----:B------:R-:W-:Y:S01]  /*04a0*/  SEL R26, R22, R27, P2 ;  /* 0x0000001b161a7207 */ /* 0x000fe20001000000 */
[----:B------:R-:W-:Y:S01]  /*04b0*/  IMAD.MOV.U32 R22, RZ, RZ, R21 ;  /* 0x000000ffff167224 */ /* 0x000fe200078e0015 */
[----:B------:R-:W-:Y:S02]  /*04c0*/  FSEL R31, |R3|, R23, P2 ;  /* 0x00000017031f7208 */ /* 0x000fe40001000200 */
[----:B------:R-:W-:Y:S02]  /*04d0*/  @P3 LOP3.LUT R31, R23, 0x80000, RZ, 0xfc, !PT ;  /* 0x00080000171f3812 */ /* 0x000fe400078efcff */
[----:B------:R-:W-:Y:S02]  /*04e0*/  LOP3.LUT R3, R5, 0xffc00000, RZ, 0xc0, !PT ;  /* 0xffc0000005037812 */ /* 0x000fe400078ec0ff */
[----:B------:R-:W-:Y:S01]  /*04f0*/  FSEL R29, |R22|, |R25|, P0 ;  /* 0x40000019161d7208 */ /* 0x000fe20000000200 */
[----:B------:R-:W-:Y:S01]  /*0500*/  IMAD.MOV.U32 R27, RZ, RZ, R31 ;  /* 0x000000ffff1b7224 */ /* 0x000fe200078e001f */
[----:B------:R-:W-:Y:S01]  /*0510*/  LOP3.LUT R23, R3, 0x7fd00000, RZ, 0x3c, !PT ;  /* 0x7fd0000003177812 */ /* 0x000fe200078e3cff */
[----:B------:R-:W-:Y:S01]  /*0520*/  IMAD.MOV.U32 R22, RZ, RZ, RZ ;  /* 0x000000ffff167224 */ /* 0x000fe200078e00ff */
[----:B------:R-:W-:Y:S01]  /*0530*/  @P1 LOP3.LUT R29, R25, 0x80000, RZ, 0xfc, !PT ;  /* 0x00080000191d1812 */ /* 0x000fe200078efcff */
[----:B------:R-:W-:Y:S01]  /*0540*/  IMAD.MOV.U32 R31, RZ, RZ, 0x3fd80000 ;  /* 0x3fd80000ff1f7424 */ /* 0x000fe200078e00ff */
[----:B------:R-:W-:-:S03]  /*0550*/  LOP3.LUT R21, R3, 0x100000, RZ, 0xfc, !PT ;  /* 0x0010000003157812 */ /* 0x000fc600078efcff */
[----:B------:R-:W-:Y:S01]  /*0560*/  DMUL R26, R26, R22 ;  /* 0x000000161a1a7228 */ /* 0x000fe20000000000 */
[----:B------:R-:W-:-:S06]  /*0570*/  IMAD.MOV.U32 R25, RZ, RZ, R29 ;  /* 0x000000ffff197224 */ /* 0x000fcc00078e001d */
[----:B------:R-:W-:Y:S02]  /*0580*/  DMUL R24, R24, R22 ;  /* 0x0000001618187228 */ /* 0x000fe40000000000 */
[----:B------:R-:W-:Y:S02]  /*0590*/  DMUL R26, R26, R26 ;  /* 0x0000001a1a1a7228 */ /* 0x000fe40000000000 */
[----:B------:R-:W-:-:S06]  /*05a0*/  DMUL R22, R4, R22 ;  /* 0x0000001604167228 */ /* 0x000fcc0000000000 */
[----:B------:R-:W-:Y:S01]  /*05b0*/  DFMA R26, R24, R24, R26 ;  /* 0x00000018181a722b */ /* 0x000fe2000000001a */
[----:B------:R-:W-:-:S07]  /*05c0*/  IMAD.U32 R25, RZ, RZ, UR5 ;  /* 0x00000005ff197e24 */ /* 0x000fce000f8e00ff */
[----:B------:R-:W-:-:S08]  /*05d0*/  DFMA R22, R22, R22, R26 ;  /* 0x000000161616722b */ /* 0x000fd0000000001a */
[----:B------:R-:W-:Y:S02]  /*05e0*/  DSETP.MIN.AND P0, P1, R22, UR6, PT ;  /* 0x0000000616007e2a */ /* 0x000fe4000b900000 */
[----:B------:R-:W-:-:S05]  /*05f0*/  IMAD.MOV.U32 R24, RZ, RZ, R23 ;  /* 0x000000ffff187224 */ /* 0x000fca00078e0017 */
[----:B------:R-:W-:Y:S01]  /*0600*/  FSEL R27, R24, UR5, P0 ;  /* 0x00000005181b7c08 */ /* 0x000fe20008000000 */
[----:B------:R-:W-:-:S05]  /*0610*/  IMAD.MOV.U32 R24, RZ, RZ, R22 ;  /* 0x000000ffff187224 */ /* 0x000fca00078e0016 */
[----:B------:R-:W-:Y:S01]  /*0620*/  SEL R26, R24, UR6, P0 ;  /* 0x00000006181a7c07 */ /* 0x000fe20008000000 */
[----:B------:R-:W-:Y:S01]  /*0630*/  IMAD.MOV.U32 R24, RZ, RZ, RZ ;  /* 0x000000ffff187224 */ /* 0x000fe200078e00ff */
[----:B------:R-:W-:Y:S01]  /*0640*/  @P1 LOP3.LUT R27, R25, 0x80000, RZ, 0xfc, !PT ;  /* 0x00080000191b1812 */ /* 0x000fe200078efcff */
[----:B------:R-:W-:Y:S01]  /*0650*/  DSETP.GT.AND P0, PT, R16, R4, PT ;  /* 0x000000041000722a */ /* 0x000fe20003f04000 */
[----:B------:R-:W-:Y:S02]  /*0660*/  ISETP.GE.U32.AND P1, PT, R5, 0x7ff00000, PT ;  /* 0x7ff000000500780c */ /* 0x000fe40003f26070 */
[----:B------:R-:W1:Y:S02]  /*0670*/  MUFU.RSQ64H R25, R27 ;  /* 0x0000001b00197308 */ /* 0x000e640000001c00 */
[----:B-1----:R-:W-:-:S08]  /*0680*/  DMUL R28, R24, R24 ;  /* 0x00000018181c7228 */ /* 0x002fd00000000000 */
[----:B------:R-:W-:-:S08]  /*0690*/  DFMA R28, R26, -R28, 1 ;  /* 0x3ff000001a1c742b */ /* 0x000fd0000000081c */
[----:B------:R-:W-:Y:S02]  /*06a0*/  DFMA R30, R28, R30, 0.5 ;  /* 0x3fe000001c1e742b */ /* 0x000fe4000000001e */
[----:B------:R-:W-:-:S08]  /*06b0*/  DMUL R28, R24, R28 ;  /* 0x0000001c181c7228 */ /* 0x000fd00000000000 */
[----:B------:R-:W-:-:S08]  /*06c0*/  DFMA R28, R30, R28, R24 ;  /* 0x0000001c1e1c722b */ /* 0x000fd00000000018 */
[----:B------:R-:W-:-:S08]  /*06d0*/  DMUL R28, R22, R28 ;  /* 0x0000001c161c7228 */ /* 0x000fd00000000000 */
[----:B------:R-:W-:-:S10]  /*06e0*/  DMUL R28, R28, R20 ;  /* 0x000000141c1c7228 */ /* 0x000fd40000000000 */
[----:B------:R-:W-:Y:S02]  /*06f0*/  FSEL R3, R28, R16, P0 ;  /* 0x000000101c037208 */ /* 0x000fe40000000000 */
[----:B------:R-:W-:Y:S02]  /*0700*/  FSEL R17, R29, R17, P0 ;  /* 0x000000111d117208 */ /* 0x000fe40000000000 */
[----:B------:R-:W-:Y:S02]  /*0710*/  FSEL R16, R3, R4, !P1 ;  /* 0x0000000403107208 */ /* 0x000fe40004800000 */
[----:B------:R-:W-:-:S07]  /*0720*/  FSEL R17, R17, R5, !P1 ;  /* 0x0000000511117208 */ /* 0x000fce0004800000 */
.L_x_9:
[----:B0-----:R-:W-:Y:S05]  /*0730*/  BSYNC.RECONVERGENT B0 ;  /* 0x0000000000007941 */ /* 0x001fea0003800200 */
.L_x_8:
[----:B------:R-:W-:Y:S01]  /*0740*/  IMAD.MOV.U32 R18, RZ, RZ, 0x0 ;  /* 0x00000000ff127424 */ /* 0x000fe200078e00ff */
[----:B------:R-:W-:Y:S01]  /*0750*/  UMOV UR5, URZ ;  /* 0x000000ff00057c82 */ /* 0x000fe20008000000 */
[----:B------:R-:W-:-:S07]  /*0760*/  IMAD.MOV.U32 R19, RZ, RZ, 0x40000000 ;  /* 0x40000000ff137424 */ /* 0x000fce00078e00ff */
.L_x_15:
[----:B0-----:R-:W0:Y:S01]  /*0770*/  LDCU UR23, c[0x0][0x3a4] ;  /* 0x00007480ff1777ac */ /* 0x001e220008000800 */
[----:B------:R-:W-:Y:S01]  /*0780*/  VIADD R3, R2, UR5 ;  /* 0x0000000502037c36 */ /* 0x000fe20008000000 */
[----:B------:R-:W-:Y:S01]  /*0790*/  BSSY.RECONVERGENT B0, `(.L_x_10) ;  /* 0x0000068000007945 */ /* 0x000fe20003800200 */
[----:B------:R-:W-:-:S04]  /*07a0*/  UISETP.LT.AND UP0, UPT, UR20, 0x80, UPT ;  /* 0x000000801400788c */ /* 0x000fc8000bf01270 */
[----:B------:R-:W-:-:S04]  /*07b0*/  USEL UR6, UR20, 0x80, UP0 ;  /* 0x0000008014067887 */ /* 0x000fc80008000000 */
[----:B------:R-:W-:-:S04]  /*07c0*/  UISETP.LT.AND UP0, UPT, UR6, 0x1, UPT ;  /* 0x000000010600788c */ /* 0x000fc8000bf01270 */
[----:B------:R-:W-:Y:S01]  /*07d0*/  USEL UR15, UR6, 0x1, !UP0 ;  /* 0x00000001060f7887 */ /* 0x000fe2000c000000 */
[----:B0-----:R-:W-:-:S13]  /*07e0*/  ISETP.GE.AND P0, PT, R3, UR23, PT ;  /* 0x0000001703007c0c */ /* 0x001fda000bf06270 */
[----:B------:R-:W-:Y:S05]  /*07f0*/  @P0 BRA `(.L_x_11) ;  /* 0x0000000400840947 */ /* 0x000fea0003800000 */
[----:B------:R-:W0:Y:S01]  /*0800*/  LDC.64 R24, c[0x0][0x390] ;  /* 0x0000e400ff187b82 */ /* 0x000e220000000a00 */
[----:B------:R-:W-:Y:S02]  /*0810*/  IMAD.U32 R23, RZ, RZ, UR23 ;  /* 0x00000017ff177e24 */ /* 0x000fe4000f8e00ff */
[----:B0-----:R-:W-:-:S04]  /*0820*/  IMAD.WIDE R24, R3, 0x8, R24 ;  /* 0x0000000803187825 */ /* 0x001fc800078e0218 */
[----:B------:R-:W-:Y:S02]  /*0830*/  IMAD.WIDE.U32 R22, R23, 0x8, R24 ;  /* 0x0000000817167825 */ /* 0x000fe400078e0018 */
[----:B------:R-:W2:Y:S04]  /*0840*/  LDG.E.64 R24, desc[UR16][R24.64] ;  /* 0x0000001018187981 */ /* 0x000ea8000c1e1b00 */
[----:B------:R-:W3:Y:S01]  /*0850*/  LDG.E.64 R20, desc[UR16][R22.64] ;  /* 0x0000001016147981 */ /* 0x000ee2000c1e1b00 */
[----:B--2--5:R-:W-:Y:S02]  /*0860*/  DADD R28, R10, -R24 ;  /* 0x000000000a1c7229 */ /* 0x024fe40000000818 */
[----:B---3--:R-:W-:-:S08]  /*0870*/  DADD R32, R12, -R20 ;  /* 0x000000000c207229 */ /* 0x008fd00000000814 */
[----:B------:R-:W-:Y:S01]  /*0880*/  IMAD.MOV.U32 R4, RZ, RZ, R29 ;  /* 0x000000ffff047224 */ /* 0x000fe200078e001d */
[C-C-:B------:R-:W-:Y:S01]  /*0890*/  DSETP.MIN.AND P0, P1, |R28|.reuse, |R32|.reuse, PT ;  /* 0x400000201c00722a */ /* 0x140fe20003900200 */
[----:B------:R-:W-:Y:S01]  /*08a0*/  IMAD.MOV.U32 R26, RZ, RZ, R28 ;  /* 0x000000ffff1a7224 */ /* 0x000fe200078e001c */
[----:B------:R-:W-:Y:S01]  /*08b0*/  DADD R30, |R28|, |R32| ;  /* 0x000000001c1e7229 */ /* 0x000fe20000000620 */
[----:B------:R-:W-:-:S05]  /*08c0*/  IMAD.MOV.U32 R27, RZ, RZ, R33 ;  /* 0x000000ffff1b7224 */ /* 0x000fca00078e0021 */
[----:B------:R-:W-:Y:S01]  /*08d0*/  FSEL R5, |R4|, |R27|, P0 ;  /* 0x4000001b04057208 */ /* 0x000fe20000000200 */
[----:B------:R-:W-:-:S05]  /*08e0*/  IMAD.MOV.U32 R4, RZ, RZ, R28 ;  /* 0x000000ffff047224 */ /* 0x000fca00078e001c */
[----:B------:R-:W-:Y:S01]  /*08f0*/  @P1 LOP3.LUT R5, R27, 0x80000, RZ, 0xfc, !PT ;  /* 0x000800001b051812 */ /* 0x000fe200078efcff */
[----:B------:R-:W-:-:S05]  /*0900*/  IMAD.MOV.U32 R27, RZ, RZ, R32 ;  /* 0x000000ffff1b7224 */ /* 0x000fca00078e0020 */
[----:B------:R-:W-:Y:S01]  /*0910*/  SEL R4, R4, R27, P0 ;  /* 0x0000001b04047207 */ /* 0x000fe20000000000 */
[----:B------:R-:W-:Y:S01]  /*0920*/  DSETP.MAX.AND P0, P1, |R28|, |R32|, PT ;  /* 0x400000201c00722a */ /* 0x000fe2000390f200 */
[----:B------:R-:W-:Y:S02]  /*0930*/  IMAD.MOV.U32 R27, RZ, RZ, R29 ;  /* 0x000000ffff1b7224 */ /* 0x000fe400078e001d */
[----:B------:R-:W-:Y:S02]  /*0940*/  IMAD.MOV.U32 R29, RZ, RZ, R33 ;  /* 0x000000ffff1d7224 */ /* 0x000fe400078e0021 */
[----:B------:R-:W-:Y:S02]  /*0950*/  IMAD.U32 R33, RZ, RZ, UR23 ;  /* 0x00000017ff217e24 */ /* 0x000fe4000f8e00ff */
[----:B------:R-:W-:Y:S02]  /*0960*/  IMAD.MOV.U32 R28, RZ, RZ, R32 ;  /* 0x000000ffff1c7224 */ /* 0x000fe400078e0020 */
[----:B------:R-:W-:-:S06]  /*0970*/  IMAD.WIDE.U32 R22, R33, 0x8, R22 ;  /* 0x0000000821167825 */ /* 0x000fcc00078e0016 */
[----:B------:R-:W2:Y:S01]  /*0980*/  LDG.E.64 R22, desc[UR16][R22.64] ;  /* 0x0000001016167981 */ /* 0x000ea2000c1e1b00 */
[----:B------:R-:W-:Y:S02]  /*0990*/  FSEL R27, |R27|, |R29|, P0 ;  /* 0x4000001d1b1b7208 */ /* 0x000fe40000000200 */
[----:B------:R-:W-:Y:S02]  /*09a0*/  SEL R26, R26, R28, P0 ;  /* 0x0000001c1a1a7207 */ /* 0x000fe40000000000 */
[----:B------:R-:W-:-:S05]  /*09b0*/  @P1 LOP3.LUT R27, R29, 0x80000, RZ, 0xfc, !PT ;  /* 0x000800001d1b1812 */ /* 0x000fca00078efcff */
[----:B------:R-:W-:Y:S01]  /*09c0*/  IMAD.MOV.U32 R33, RZ, RZ, R27 ;  /* 0x000000ffff217224 */ /* 0x000fe200078e001b */
[----:B--2---:R-:W-:-:S08]  /*09d0*/  DADD R34, R14, -R22 ;  /* 0x000000000e227229 */ /* 0x004fd00000000816 */
[C---:B------:R-:W-:Y:S02]  /*09e0*/  DSETP.MIN.AND P0, P1, |R34|.reuse, R26, PT ;  /* 0x0000001a2200722a */ /* 0x040fe40003900200 */
[----:B------:R-:W-:Y:S01]  /*09f0*/  IMAD.MOV.U32 R28, RZ, RZ, R35 ;  /* 0x000000ffff1c7224 */ /* 0x000fe200078e0023 */
[----:B------:R-:W-:Y:S01]  /*0a00*/  DADD R30, |R34|, R30 ;  /* 0x00000000221e7229 */ /* 0x000fe2000000021e */
[----:B------:R-:W-:-:S03]  /*0a10*/  IMAD.MOV.U32 R32, RZ, RZ, R34 ;  /* 0x000000ffff207224 */ /* 0x000fc600078e0022 */
[----:B------:R-:W-:Y:S01]  /*0a20*/  FSEL R29, |R28|, R33, P0 ;  /* 0x000000211c1d7208 */ /* 0x000fe20000000200 */
[----:B------:R-:W-:-:S06]  /*0a30*/  IMAD.MOV.U32 R28, RZ, RZ, R34 ;  /* 0x000000ffff1c7224 */ /* 0x000fcc00078e0022 */
[----:B------:R-:W-:Y:S01]  /*0a40*/  @P1 LOP3.LUT R29, R33, 0x80000, RZ, 0xfc, !PT ;  /* 0x00080000211d1812 */ /* 0x000fe200078efcff */
[----:B------:R-:W-:-:S05]  /*0a50*/  IMAD.MOV.U32 R33, RZ, RZ, R26 ;  /* 0x000000ffff217224 */ /* 0x000fca00078e001a */
[----:B------:R-:W-:Y:S01]  /*0a60*/  SEL R28, R28, R33, P0 ;  /* 0x000000211c1c7207 */ /* 0x000fe20000000000 */
[----:B------:R-:W-:Y:S01]  /*0a70*/  DSETP.MAX.AND P0, P1, |R34|, R26, PT ;  /* 0x0000001a2200722a */ /* 0x000fe2000390f200 */
[----:B------:R-:W-:Y:S02]  /*0a80*/  IMAD.MOV.U32 R33, RZ, RZ, R35 ;  /* 0x000000ffff217224 */ /* 0x000fe400078e0023 */
[----:B------:R-:W-:-:S03]  /*0a90*/  IMAD.MOV.U32 R35, RZ, RZ, R26 ;  /* 0x000000ffff237224 */ /* 0x000fc600078e001a */
[----:B------:R-:W-:Y:S02]  /*0aa0*/  FSEL R33, |R33|, R27, P0 ;  /* 0x0000001b21217208 */ /* 0x000fe40000000200 */
[----:B------:R-:W-:-:S06]  /*0ab0*/  SEL R32, R32, R35, P0 ;  /* 0x0000002320207207 */ /* 0x000fcc0000000000 */
[----:B------:R-:W-:-:S04]  /*0ac0*/  @P1 LOP3.LUT R33, R27, 0x80000, RZ, 0xfc, !PT ;  /* 0x000800001b211812 */ /* 0x000fc800078efcff */
[----:B------:R-:W-:Y:S02]  /*0ad0*/  LOP3.LUT R26, R33, 0xffc00000, RZ, 0xc0, !PT ;  /* 0xffc00000211a7812 */ /* 0x000fe400078ec0ff */
[----:B------:R-:W-:Y:S02]  /*0ae0*/  DSETP.NEU.AND P1, PT, R32, +INF , PT ;  /* 0x7ff000002000742a */ /* 0x000fe40003f2d000 */
[----:B------:R-:W-:Y:S01]  /*0af0*/  LOP3.LUT R27, R26, 0x7fd00000, RZ, 0x3c, !PT ;  /* 0x7fd000001a1b7812 */ /* 0x000fe200078e3cff */
[----:B------:R-:W-:-:S06]  /*0b00*/  IMAD.MOV.U32 R26, RZ, RZ, RZ ;  /* 0x000000ffff1a7224 */ /* 0x000fcc00078e00ff */
[-C--:B------:R-:W-:Y:S02]  /*0b10*/  DMUL R28, R28, R26.reuse ;  /* 0x0000001a1c1c7228 */ /* 0x080fe40000000000 */
[-C--:B------:R-:W-:Y:S02]  /*0b20*/  DMUL R4, R4, R26.reuse ;  /* 0x0000001a04047228 */ /* 0x080fe40000000000 */
[----:B------:R-:W-:-:S04]  /*0b30*/  DMUL R34, R32, R26 ;  /* 0x0000001a20227228 */ /* 0x000fc80000000000 */
[----:B------:R-:W-:-:S08]  /*0b40*/  DMUL R28, R28, R28 ;  /* 0x0000001c1c1c7228 */ /* 0x000fd00000000000 */
[----:B------:R-:W-:Y:S01]  /*0b50*/  DFMA R28, R4, R4, R28 ;  /* 0x00000004041c722b */ /* 0x000fe2000000001c */
[----:B------:R-:W-:-:S07]  /*0b60*/  IMAD.MOV.U32 R4, RZ, RZ, RZ ;  /* 0x000000ffff047224 */ /* 0x000fce00078e00ff */
[----:B------:R-:W-:Y:S01]  /*0b70*/  DFMA R34, R34, R34, R28 ;  /* 0x000000222222722b */ /* 0x000fe2000000001c */
[----:B------:R-:W-:Y:S02]  /*0b80*/  IMAD.MOV.U32 R28, RZ, RZ, 0x0 ;  /* 0x00000000ff1c7424 */ /* 0x000fe400078e00ff */
[----:B------:R-:W-:-:S03]  /*0b90*/  IMAD.MOV.U32 R29, RZ, RZ, 0x3fd80000 ;  /* 0x3fd80000ff1d7424 */ /* 0x000fc600078e00ff */
[----:B------:R-:W0:Y:S02]  /*0ba0*/  MUFU.RSQ64H R5, R35 ;  /* 0x0000002300057308 */ /* 0x000e240000001c00 */
[----:B0-----:R-:W-:-:S08]  /*0bb0*/  DMUL R32, R4, R4 ;  /* 0x0000000404207228 */ /* 0x001fd00000000000 */
[----:B------:R-:W-:-:S08]  /*0bc0*/  DFMA R32, R34, -R32, 1 ;  /* 0x3ff000002220742b */ /* 0x000fd00000000820 */
[----:B------:R-:W-:Y:S02]  /*0bd0*/  DFMA R28, R32, R28, 0.5 ;  /* 0x3fe00000201c742b */ /* 0x000fe4000000001c */
[----:B------:R-:W-:-:S08]  /*0be0*/  DMUL R32, R4, R32 ;  /* 0x0000002004207228 */ /* 0x000fd00000000000 */
[----:B------:R-:W-:Y:S01]  /*0bf0*/  DFMA R28, R28, R32, R4 ;  /* 0x000000201c1c722b */ /* 0x000fe20000000004 */
[----:B------:R-:W0:Y:S01]  /*0c00*/  LDC.64 R4, c[0x0][0x398] ;  /* 0x0000e600ff047b82 */ /* 0x000e220000000a00 */
[----:B------:R-:W-:-:S04]  /*0c10*/  IMAD.U32 R32, RZ, RZ, UR4 ;  /* 0x00000004ff207e24 */ /* 0x000fc8000f8e00ff */
[----:B------:R-:W-:-:S04]  /*0c20*/  IMAD R3, R32, UR23, R3 ;  /* 0x0000001720037c24 */ /* 0x000fc8000f8e0203 */
[----:B0-----:R-:W-:-:S06]  /*0c30*/  IMAD.WIDE R4, R3, 0x8, R4 ;  /* 0x0000000803047825 */ /* 0x001fcc00078e0204 */
[----:B------:R-:W2:Y:S01]  /*0c40*/  LDG.E.64 R4, desc[UR16][R4.64] ;  /* 0x0000001004047981 */ /* 0x000ea2000c1e1b00 */
[----:B------:R-:W0:Y:S01]  /*0c50*/  S2UR UR10, SR_CgaCtaId ;  /* 0x00000000000a79c3 */ /* 0x000e220000008800 */
[----:B------:R-:W-:Y:S01]  /*0c60*/  DMUL R28, R26, R28 ;  /* 0x0000001c1a1c7228 */ /* 0x000fe20000000000 */
[----:B------:R-:W-:Y:S01]  /*0c70*/  UMOV UR6, 0x400 ;  /* 0x0000040000067882 */ /* 0x000fe20000000000 */
[C---:B------:R-:W-:Y:S01]  /*0c80*/  DADD R26, R30.reuse, +INF ;  /* 0x7ff000001e1a7429 */ /* 0x040fe20000000000 */
[----:B------:R-:W-:Y:S01]  /*0c90*/  UIADD3 UR7, UPT, UPT, UR6, 0x1000, URZ ;  /* 0x0000100006077890 */ /* 0x000fe2000fffe0ff */
[----:B------:R-:W-:Y:S01]  /*0ca0*/  DSETP.GT.AND P0, PT, R30, RZ, PT ;  /* 0x000000ff1e00722a */ /* 0x000fe20003f04000 */
[----:B------:R-:W-:Y:S02]  /*0cb0*/  UIADD3 UR8, UPT, UPT, UR6, 0x400, URZ ;  /* 0x0000040006087890 */ /* 0x000fe4000fffe0ff */
[----:B------:R-:W-:-:S05]  /*0cc0*/  UIADD3 UR9, UPT, UPT, UR6, 0x800, URZ ;  /* 0x0000080006097890 */ /* 0x000fca000fffe0ff */
[----:B------:R-:W-:Y:S02]  /*0cd0*/  FSEL R26, R28, R26, P0 ;  /* 0x0000001a1c1a7208 */ /* 0x000fe40000000000 */
[----:B------:R-:W-:Y:S02]  /*0ce0*/  FSEL R27, R29, R27, P0 ;  /* 0x0000001b1d1b7208 */ /* 0x000fe40000000000 */
[----:B------:R-:W-:Y:S02]  /*0cf0*/  FSEL R26, R26, RZ, P1 ;  /* 0x000000ff1a1a7208 */ /* 0x000fe40000800000 */
[----:B------:R-:W-:Y:S01]  /*0d00*/  FSEL R27, R27, RZ, P1 ;  /* 0x000000ff1b1b7208 */ /* 0x000fe20000800000 */
[----:B0-----:R-:W-:Y:S02]  /*0d10*/  ULEA UR11, UR10, UR6, 0x18 ;  /* 0x000000060a0b7291 */ /* 0x001fe4000f8ec0ff */
[----:B------:R-:W-:Y:S02]  /*0d20*/  ULEA UR7, UR10, UR7, 0x18 ;  /* 0x000000070a077291 */ /* 0x000fe4000f8ec0ff */
[----:B------:R-:W-:-:S02]  /*0d30*/  UIADD3 UR6, UPT, UPT, UR6, 0xc00, URZ ;  /* 0x00000c0006067890 */ /* 0x000fc4000fffe0ff */
[----:B------:R-:W-:Y:S01]  /*0d40*/  ULEA UR8, UR10, UR8, 0x18 ;  /* 0x000000080a087291 */ /* 0x000fe2000f8ec0ff */
[C---:B------:R-:W-:Y:S01]  /*0d50*/  LEA R29, R2.reuse, UR11, 0x3 ;  /* 0x0000000b021d7c11 */ /* 0x040fe2000f8e18ff */
[----:B------:R-:W-:Y:S01]  /*0d60*/  ULEA UR9, UR10, UR9, 0x18 ;  /* 0x000000090a097291 */ /* 0x000fe2000f8ec0ff */
[C---:B------:R-:W-:Y:S01]  /*0d70*/  LEA R3, R2.reuse, UR7, 0x3 ;  /* 0x0000000702037c11 */ /* 0x040fe2000f8e18ff */
[----:B------:R-:W-:Y:S02]  /*0d80*/  ULEA UR6, UR10, UR6, 0x18 ;  /* 0x000000060a067291 */ /* 0x000fe4000f8ec0ff */
[C---:B------:R-:W-:Y:S02]  /*0d90*/  LEA R31, R2.reuse, UR8, 0x3 ;  /* 0x00000008021f7c11 */ /* 0x040fe4000f8e18ff */
[C---:B------:R-:W-:Y:S01]  /*0da0*/  LEA R33, R2.reuse, UR9, 0x3 ;  /* 0x0000000902217c11 */ /* 0x040fe2000f8e18ff */
[----:B------:R0:W-:Y:S01]  /*0db0*/  STS.64 [R3], R26 ;  /* 0x0000001a03007388 */ /* 0x0001e20000000a00 */
[----:B------:R-:W-:-:S03]  /*0dc0*/  LEA R35, R2, UR6, 0x3 ;  /* 0x0000000602237c11 */ /* 0x000fc6000f8e18ff */
[----:B------:R0:W-:Y:S04]  /*0dd0*/  STS.64 [R29], R24 ;  /* 0x000000181d007388 */ /* 0x0001e80000000a00 */
[----:B------:R0:W-:Y:S04]  /*0de0*/  STS.64 [R31], R20 ;  /* 0x000000141f007388 */ /* 0x0001e80000000a00 */
[----:B------:R0:W-:Y:S04]  /*0df0*/  STS.64 [R33], R22 ;  /* 0x0000001621007388 */ /* 0x0001e80000000a00 */
[----:B--2---:R0:W-:Y:S02]  /*0e00*/  STS.64 [R35], R4 ;  /* 0x0000000423007388 */ /* 0x0041e40000000a00 */
.L_x_11:
[----:B------:R-:W-:Y:S05]  /*0e10*/  BSYNC.RECONVERGENT B0 ;  /* 0x0000000000007941 */ /* 0x000fea0003800200 */
.L_x_10:
[----:B------:R-:W-:Y:S01]  /*0e20*/  BAR.SYNC.DEFER_BLOCKING 0x0 ;  /* 0x0000000000007b1d */ /* 0x000fe20000010000 */
[----:B------:R-:W-:-:S09]  /*0e30*/  UISETP.GE.AND UP0, UPT, UR5, UR23, UPT ;  /* 0x000000170500728c */ /* 0x000fd2000bf06270 */
[----:B------:R-:W-:Y:S05]  /*0e40*/  BRA.U UP0, `(.L_x_12) ;  /* 0x0000001500687547 */ /* 0x000fea000b800000 */
[----:B------:R-:W-:Y:S01]  /*0e50*/  UISETP.GE.AND UP0, UPT, UR20, 0x2, UPT ;  /* 0x000000021400788c */ /* 0x000fe2000bf06270 */
[----:B------:R-:W-:-:S08]  /*0e60*/  UMOV UR6, URZ ;  /* 0x000000ff00067c82 */ /* 0x000fd00008000000 */
[----:B------:R-:W-:Y:S05]  /*0e70*/  BRA.U !UP0, `(.L_x_13) ;  /* 0x0000000d08807547 */ /* 0x000fea000b800000 */
[----:B------:R-:W1:Y:S01]  /*0e80*/  S2UR UR10, SR_CgaCtaId ;  /* 0x00000000000a79c3 */ /* 0x000e620000008800 */
[----:B------:R-:W-:Y:S01]  /*0e90*/  ULOP3.LUT UR6, URZ, UR5, URZ, 0x33, !UPT ;  /* 0x00000005ff067292 */ /* 0x000fe2000f8e33ff */
[----:B------:R-:W-:Y:S01]  /*0ea0*/  UMOV UR7, 0x400 ;  /* 0x0000040000077882 */ /* 0x000fe20000000000 */
[----:B------:R-:W-:Y:S02]  /*0eb0*/  ULOP3.LUT UR8, UR15, 0xfe, URZ, 0xc0, !UPT ;  /* 0x000000fe0f087892 */ /* 0x000fe4000f8ec0ff */
[----:B------:R-:W-:Y:S02]  /*0ec0*/  UIADD3 UR9, UPT, UPT, UR6, UR4, URZ ;  /* 0x0000000406097290 */ /* 0x000fe4000fffe0ff */
[----:B------:R-:W-:Y:S02]  /*0ed0*/  UIADD3 UR6, UPT, UPT, UR7, 0xc00, URZ ;  /* 0x00000c0007067890 */ /* 0x000fe4000fffe0ff */
[----:B------:R-:W-:Y:S02]  /*0ee0*/  UIADD3 UR11, UPT, UPT, UR7, 0x1000, URZ ;  /* 0x00001000070b7890 */ /* 0x000fe4000fffe0ff */
[----:B------:R-:W-:-:S02]  /*0ef0*/  UIADD3 UR13, UPT, UPT, UR7, 0x800, URZ ;  /* 0x00000800070d7890 */ /* 0x000fc4000fffe0ff */
[----:B------:R-:W-:Y:S02]  /*0f00*/  UIADD3 UR22, UPT, UPT, UR5, -UR4, URZ ;  /* 0x8000000405167290 */ /* 0x000fe4000fffe0ff */
[----:B------:R-:W-:Y:S02]  /*0f10*/  UIADD3 UR21, UPT, UPT, -UR8, URZ, URZ ;  /* 0x000000ff08157290 */ /* 0x000fe4000fffe1ff */
[----:B-1----:R-:W-:Y:S02]  /*0f20*/  ULEA UR12, UR10, UR7, 0x18 ;  /* 0x000000070a0c7291 */ /* 0x002fe4000f8ec0ff */
[----:B------:R-:W-:Y:S02]  /*0f30*/  UIADD3 UR7, UPT, UPT, UR7, 0x400, URZ ;  /* 0x0000040007077890 */ /* 0x000fe4000fffe0ff */
[----:B------:R-:W-:Y:S02]  /*0f40*/  ULEA UR6, UR10, UR6, 0x18 ;  /* 0x000000060a067291 */ /* 0x000fe4000f8ec0ff */
[----:B------:R-:W-:-:S02]  /*0f50*/  ULEA UR11, UR10, UR11, 0x18 ;  /* 0x0000000b0a0b7291 */ /* 0x000fc4000f8ec0ff */
[----:B------:R-:W-:Y:S02]  /*0f60*/  ULEA UR13, UR10, UR13, 0x18 ;  /* 0x0000000d0a0d7291 */ /* 0x000fe4000f8ec0ff */
[----:B------:R-:W-:Y:S02]  /*0f70*/  ULEA UR7, UR10, UR7, 0x18 ;  /* 0x000000070a077291 */ /* 0x000fe4000f8ec0ff */
[----:B------:R-:W-:Y:S02]  /*0f80*/  UIADD3 UR12, UPT, UPT, UR12, 0x8, URZ ;  /* 0x000000080c0c7890 */ /* 0x000fe4000fffe0ff */
[----:B------:R-:W-:Y:S02]  /*0f90*/  UIADD3 UR10, UPT, UPT, UR6, 0x8, URZ ;  /* 0x00000008060a7890 */ /* 0x000fe4000fffe0ff */
[----:B------:R-:W-:Y:S02]  /*0fa0*/  UIADD3 UR11, UPT, UPT, UR11, 0x8, URZ ;  /* 0x000000080b0b7890 */ /* 0x000fe4000fffe0ff */
[----:B------:R-:W-:-:S02]  /*0fb0*/  UIADD3 UR13, UPT, UPT, UR13, 0x8, URZ ;  /* 0x000000080d0d7890 */ /* 0x000fc4000fffe0ff */
[----:B------:R-:W-:-:S12]  /*0fc0*/  UIADD3 UR14, UPT, UPT, UR7, 0x8, URZ ;  /* 0x00000008070e7890 */ /* 0x000fd8000fffe0ff */
.L_x_14:
[----:B0-----:R-:W0:Y:S01]  /*0fd0*/  LDS.64 R24, [UR12+-0x8] ;  /* 0xfffff80cff187984 */ /* 0x001e220008000a00 */
[----:B------:R-:W-:Y:S01]  /*0fe0*/  UMOV UR6, 0xffffffff ;  /* 0xffffffff00067882 */ /* 0x000fe20000000000 */
[----:B------:R-:W-:Y:S01]  /*0ff0*/  UMOV UR7, 0x7fefffff ;  /* 0x7fefffff00077882 */ /* 0x000fe20000000000 */
[----:B------:R-:W-:Y:S01]  /*1000*/  UISETP.NE.AND UP0, UPT, UR9, -0x1, UPT ;  /* 0xffffffff0900788c */ /* 0x000fe2000bf05270 */
[----:B------:R-:W1:Y:S01]  /*1010*/  LDS.64 R22, [UR14+-0x8] ;  /* 0xfffff80eff167984 */ /* 0x000e620008000a00 */
[----:B------:R-:W-:Y:S01]  /*1020*/  UMOV UR18, UR7 ;  /* 0x0000000700127c82 */ /* 0x000fe20008000000 */
[----:B------:R-:W-:Y:S02]  /*1030*/  UIADD3 UR21, UPT, UPT, UR21, 0x2, URZ ;  /* 0x0000000215157890 */ /* 0x000fe4000fffe0ff */
[----:B------:R-:W2:Y:S01]  /*1040*/  LDS.64 R20, [UR13+-0x8] ;  /* 0xfffff80dff147984 */ /* 0x000ea20008000a00 */
[----:B------:R-:W-:Y:S01]  /*1050*/  UIADD3 UR9, UPT, UPT, UR9, -0x2, URZ ;  /* 0xfffffffe09097890 */ /* 0x000fe2000fffe0ff */
[----:B0-----:R-:W-:-:S02]  /*1060*/  DADD R24, -R24, R6 ;  /* 0x0000000018187229 */ /* 0x001fc40000000106 */
[----:B-1----:R-:W-:Y:S02]  /*1070*/  DADD R22, -R22, R8 ;  /* 0x0000000016167229 */ /* 0x002fe40000000108 */
[----:B--2---:R-:W-:-:S06]  /*1080*/  DADD R20, -R20, R36 ;  /* 0x0000000014147229 */ /* 0x004fcc0000000124 */
[----:B------:R-:W-:Y:S01]  /*1090*/  IMAD.MOV.U32 R4, RZ, RZ, R25 ;  /* 0x000000ffff047224 */ /* 0x000fe200078e0019 */
[----:B------:R-:W-:Y:S01]  /*10a0*/  DSETP.MAX.AND P0, P2, |R24|, |R22|, PT ;  /* 0x400000161800722a */ /* 0x000fe20003a0f200 */
[----:B------:R-:W-:Y:S02]  /*10b0*/  IMAD.MOV.U32 R3, RZ, RZ, R24 ;  /* 0x000000ffff037224 */ /* 0x000fe400078e0018 */
[----:B------:R-:W-:-:S05]  /*10c0*/  IMAD.MOV.U32 R5, RZ, RZ, R23 ;  /* 0x000000ffff057224 */ /* 0x000fca00078e0017 */
[----:B------:R-:W-:Y:S01]  /*10d0*/  FSEL R29, |R4|, |R5|, P0 ;  /* 0x40000005041d7208 */ /* 0x000fe20000000200 */
[----:B------:R-:W-:-:S05]  /*10e0*/  IMAD.MOV.U32 R4, RZ, RZ, R22 ;  /* 0x000000ffff047224 */ /* 0x000fca00078e0016 */
[----:B------:R-:W-:Y:S01]  /*10f0*/  SEL R28, R3, R4, P0 ;  /* 0x00000004031c7207 */ /* 0x000fe20000000000 */
[----:B------:R-:W-:Y:S01]  /*1100*/  DSETP.MIN.AND P0, P1, |R24|, |R22|, PT ;  /* 0x400000161800722a */ /* 0x000fe20003900200 */
[----:B------:R-:W-:Y:S01]  /*1110*/  @P2 LOP3.LUT R29, R5, 0x80000, RZ, 0xfc, !PT ;  /* 0x00080000051d2812 */ /* 0x000fe200078efcff */
[----:B------:R-:W-:Y:S02]  /*1120*/  IMAD.MOV.U32 R3, RZ, RZ, R25 ;  /* 0x000000ffff037224 */ /* 0x000fe400078e0019 */
[----:B------:R-:W-:Y:S02]  /*1130*/  IMAD.MOV.U32 R4, RZ, RZ, R23 ;  /* 0x000000ffff047224 */ /* 0x000fe400078e0017 */
[----:B------:R-:W-:Y:S01]  /*1140*/  IMAD.MOV.U32 R26, RZ, RZ, R29 ;  /* 0x000000ffff1a7224 */ /* 0x000fe200078e001d */
[----:B------:R-:W-:Y:S01]  /*1150*/  DSETP.MAX.AND P3, P4, |R20|, R28, PT ;  /* 0x0000001c1400722a */ /* 0x000fe20003c6f200 */
[----:B------:R-:W-:Y:S01]  /*1160*/  IMAD.MOV.U32 R33, RZ, RZ, R28 ;  /* 0x000000ffff217224 */ /* 0x000fe200078e001c */
[----:B------:R-:W-:Y:S01]  /*1170*/  FSEL R27, |R3|, |R4|, P0 ;  /* 0x40000004031b7208 */ /* 0x000fe20000000200 */
[----:B------:R-:W-:-:S04]  /*1180*/  IMAD.MOV.U32 R3, RZ, RZ, R21 ;  /* 0x000000ffff037224 */ /* 0x000fc800078e0015 */
[----:B------:R-:W-:Y:S01]  /*1190*/  @P1 LOP3.LUT R27, R4, 0x80000, RZ, 0xfc, !PT ;  /* 0x00080000041b1812 */ /* 0x000fe200078efcff */
[----:B------:R-:W-:Y:S01]  /*11a0*/  IMAD.MOV.U32 R4, RZ, RZ, R28 ;  /* 0x000000ffff047224 */ /* 0x000fe200078e001c */
[----:B------:R-:W-:Y:S01]  /*11b0*/  FSEL R5, |R3|, R26, P3 ;  /* 0x0000001a03057208 */ /* 0x000fe20001800200 */
[--C-:B------:R-:W-:Y:S01]  /*11c0*/  IMAD.MOV.U32 R3, RZ, RZ, R20.reuse ;  /* 0x000000ffff037224 */ /* 0x100fe200078e0014 */
[----:B------:R-:W-:Y:S01]  /*11d0*/  DSETP.MIN.AND P1, P2, |R20|, R28, PT ;  /* 0x0000001c1400722a */ /* 0x000fe20003a20200 */
[----:B------:R-:W-:Y:S02]  /*11e0*/  IMAD.MOV.U32 R28, RZ, RZ, RZ ;  /* 0x000000ffff1c7224 */ /* 0x000fe400078e00ff */
[----:B------:R-:W-:Y:S01]  /*11f0*/  @P4 LOP3.LUT R5, R26, 0x80000, RZ, 0xfc, !PT ;  /* 0x000800001a054812 */ /* 0x000fe200078efcff */
[----:B------:R-:W-:Y:S01]  /*1200*/  IMAD.MOV.U32 R26, RZ, RZ, R20 ;  /* 0x000000ffff1a7224 */ /* 0x000fe200078e0014 */
[----:B------:R-:W-:Y:S01]  /*1210*/  SEL R4, R3, R4, P3 ;  /* 0x0000000403047207 */ /* 0x000fe20001800000 */
[----:B------:R-:W-:-:S03]  /*1220*/  IMAD.MOV.U32 R3, RZ, RZ, R21 ;  /* 0x000000ffff037224 */ /* 0x000fc600078e0015 */
[----:B------:R-:W-:Y:S01]  /*1230*/  SEL R30, R26, R33, P1 ;  /* 0x000000211a1e7207 */ /* 0x000fe20000800000 */
[----:B------:R-:W-:Y:S01]  /*1240*/  IMAD.MOV.U32 R26, RZ, RZ, R24 ;  /* 0x000000ffff1a7224 */ /* 0x000fe200078e0018 */
[----:B------:R-:W-:Y:S01]  /*1250*/  FSEL R31, |R3|, R29, P1 ;  /* 0x0000001d031f7208 */ /* 0x000fe20000800200 */
[----:B------:R-:W-:Y:S01]  /*1260*/  IMAD.MOV.U32 R33, RZ, RZ, R22 ;  /* 0x000000ffff217224 */ /* 0x000fe200078e0016 */
[----:B------:R-:W-:Y:S01]  /*1270*/  LOP3.LUT R3, R5, 0xffc00000, RZ, 0xc0, !PT ;  /* 0xffc0000005037812 */ /* 0x000fe200078ec0ff */
[----:B------:R-:W-:Y:S01]  /*1280*/  DADD R22, |R24|, |R22| ;  /* 0x0000000018167229 */ /* 0x000fe20000000616 */
[----:B------:R-:W-:Y:S02]  /*1290*/  @P2 LOP3.LUT R31, R29, 0x80000, RZ, 0xfc, !PT ;  /* 0x000800001d1f2812 */ /* 0x000fe400078efcff */
[----:B------:R-:W-:Y:S02]  /*12a0*/  LOP3.LUT R29, R3, 0x7fd00000, RZ, 0x3c, !PT ;  /* 0x7fd00000031d7812 */ /* 0x000fe400078e3cff */
[----:B------:R-:W-:-:S03]  /*12b0*/  SEL R26, R26, R33, P0 ;  /* 0x000000211a1a7207 */ /* 0x000fc60000000000 */
[----:B------:R-:W-:Y:S02]  /*12c0*/  DADD R20, |R20|, R22 ;  /* 0x0000000014147229 */ /* 0x000fe40000000216 */
[-C--:B------:R-:W-:Y:S01]  /*12d0*/  DMUL R30, R30, R28.reuse ;  /* 0x0000001c1e1e7228 */ /* 0x080fe20000000000 */
[----:B------:R-:W-:Y:S01]  /*12e0*/  IMAD.MOV.U32 R22, RZ, RZ, 0x0 ;  /* 0x00000000ff167424 */ /* 0x000fe200078e00ff */
[----:B------:R-:W-:Y:S01]  /*12f0*/  DMUL R26, R26, R28 ;  /* 0x0000001c1a1a7228 */ /* 0x000fe20000000000 */
[----:B------:R-:W-:-:S05]  /*1300*/  IMAD.MOV.U32 R23, RZ, RZ, 0x3fd80000 ;  /* 0x3fd80000ff177424 */ /* 0x000fca00078e00ff */
[----:B------:R-:W-:-:S08]  /*1310*/  DMUL R30, R30, R30 ;  /* 0x0000001e1e1e7228 */ /* 0x000fd00000000000 */
[----:B------:R-:W-:Y:S02]  /*1320*/  DFMA R30, R26, R26, R30 ;  /* 0x0000001a1a1e722b */ /* 0x000fe4000000001e */
[----:B------:R-:W-:Y:S01]  /*1330*/  DMUL R26, R4, R28 ;  /* 0x0000001c041a7228 */ /* 0x000fe20000000000 */
[----:B------:R-:W-:-:S07]  /*1340*/  IMAD.U32 R29, RZ, RZ, UR18 ;  /* 0x00000012ff1d7e24 */ /* 0x000fce000f8e00ff */
[----:B------:R-:W-:-:S08]  /*1350*/  DFMA R26, R26, R26, R30 ;  /* 0x0000001a1a1a722b */ /* 0x000fd0000000001e */
[----:B------:R-:W-:Y:S02]  /*1360*/  DSETP.MIN.AND P0, P1, R26, UR6, PT ;  /* 0x000000061a007e2a */ /* 0x000fe4000b900000 */
[----:B------:R-:W-:-:S05]  /*1370*/  IMAD.MOV.U32 R28, RZ, RZ, R27 ;  /* 0x000000ffff1c7224 */ /* 0x000fca00078e001b */
[----:B------:R-:W-:Y:S01]  /*1380*/  FSEL R31, R28, UR18, P0 ;  /* 0x000000121c1f7c08 */ /* 0x000fe20008000000 */
[----:B------:R-:W-:Y:S01]  /*1390*/  IMAD.MOV.U32 R28, RZ, RZ, R26 ;  /* 0x000000ffff1c7224 */ /* 0x000fe200078e001a */
[----:B------:R-:W-:-:S04]  /*13a0*/  UMOV UR18, UR6 ;  /* 0x0000000600127c82 */ /* 0x000fc80008000000 */
[----:B------:R-:W-:Y:S01]  /*13b0*/  SEL R30, R28, UR18, P0 ;  /* 0x000000121c1e7c07 */ /* 0x000fe20008000000 */
[----:B------:R-:W-:Y:S01]  /*13c0*/  IMAD.MOV.U32 R28, RZ, RZ, RZ ;  /* 0x000000ffff1c7224 */ /* 0x000fe200078e00ff */
[----:B------:R-:W-:Y:S01]  /*13d0*/  @P1 LOP3.LUT R31, R29, 0x80000, RZ, 0xfc, !PT ;  /* 0x000800001d1f1812 */ /* 0x000fe200078efcff */
[----:B------:R-:W-:Y:S01]  /*13e0*/  DSETP.GT.AND P0, PT, R20, R4, PT ;  /* 0x000000041400722a */ /* 0x000fe20003f04000 */
[----:B------:R-:W-:Y:S02]  /*13f0*/  UMOV UR18, UR7 ;  /* 0x0000000700127c82 */ /* 0x000fe40008000000 */
[----:B------:R-:W0:Y:S02]  /*1400*/  MUFU.RSQ64H R29, R31 ;  /* 0x0000001f001d7308 */ /* 0x000e240000001c00 */
[----:B0-----:R-:W-:-:S08]  /*1410*/  DMUL R24, R28, R28 ;  /* 0x0000001c1c187228 */ /* 0x001fd00000000000 */
[----:B------:R-:W-:-:S08]  /*1420*/  DFMA R24, R30, -R24, 1 ;  /* 0x3ff000001e18742b */ /* 0x000fd00000000818 */
[----:B------:R-:W-:Y:S02]  /*1430*/  DMUL R32, R28, R24 ;  /* 0x000000181c207228 */ /* 0x000fe40000000000 */
[----:B------:R-:W-:-:S08]  /*1440*/  DFMA R24, R24, R22, 0.5 ;  /* 0x3fe000001818742b */ /* 0x000fd00000000016 */
[----:B------:R-:W-:Y:S02]  /*1450*/  DFMA R32, R24, R32, R28 ;  /* 0x000000201820722b */ /* 0x000fe4000000001c */
[----:B------:R-:W0:Y:S04]  /*1460*/  LDS.64 R24, [UR11+-0x8] ;  /* 0xfffff80bff187984 */ /* 0x000e280008000a00 */
[----:B------:R-:W1:Y:S01]  /*1470*/  LDS.64 R28, [UR12] ;  /* 0x0000000cff1c7984 */ /* 0x000e620008000a00 */
[----:B------:R-:W-:Y:S01]  /*1480*/  UIADD3 UR12, UPT, UPT, UR12, 0x10, URZ ;  /* 0x000000100c0c7890 */ /* 0x000fe2000fffe0ff */
[----:B------:R-:W-:Y:S01]  /*1490*/  DMUL R32, R26, R32 ;  /* 0x000000201a207228 */ /* 0x000fe20000000000 */
[----:B------:R-:W-:Y:S01]  /*14a0*/  LOP3.LUT R27, R3, 0x100000, RZ, 0xfc, !PT ;  /* 0x00100000031b7812 */ /* 0x000fe200078efcff */
[----:B------:R-:W-:-:S06]  /*14b0*/  IMAD.MOV.U32 R26, RZ, RZ, RZ ;  /* 0x000000ffff1a7224 */ /* 0x000fcc00078e00ff */
[----:B------:R-:W-:Y:S01]  /*14c0*/  DMUL R32, R32, R26 ;  /* 0x0000001a20207228 */ /* 0x000fe20000000000 */
[----:B------:R-:W2:Y:S01]  /*14d0*/  LDS.64 R26, [UR14] ;  /* 0x0000000eff1a7984 */ /* 0x000ea20008000a00 */
[----:B------:R-:W-:-:S08]  /*14e0*/  UIADD3 UR14, UPT, UPT, UR14, 0x10, URZ ;  /* 0x000000100e0e7890 */ /* 0x000fd0000fffe0ff */
[----:B------:R-:W-:Y:S02]  /*14f0*/  FSEL R31, R32, R20, P0 ;  /* 0x00000014201f7208 */ /* 0x000fe40000000000 */
[----:B------:R-:W-:Y:S02]  /*1500*/  FSEL R21, R33, R21, P0 ;  /* 0x0000001521157208 */ /* 0x000fe40000000000 */
[----:B------:R-:W-:-:S04]  /*1510*/  ISETP.GE.U32.AND P0, PT, R5, 0x7ff00000, PT ;  /* 0x7ff000000500780c */ /* 0x000fc80003f06070 */
[----:B------:R-:W-:Y:S02]  /*1520*/  FSEL R30, R31, R4, !P0 ;  /* 0x000000041f1e7208 */ /* 0x000fe40004000000 */
[----:B------:R-:W-:Y:S02]  /*1530*/  FSEL R31, R21, R5, !P0 ;  /* 0x00000005151f7208 */ /* 0x000fe40004000000 */
[----:B------:R-:W3:Y:S01]  /*1540*/  LDS.64 R20, [UR10+-0x8] ;  /* 0xfffff80aff147984 */ /* 0x000ee20008000a00 */
[----:B------:R-:W-:Y:S01]  /*1550*/  PLOP3.LUT P0, PT, PT, PT, UP0, 0x80, 0x8 ;  /* 0x000000000008781c */ /* 0x000fe20003f0f008 */
[----:B------:R-:W-:Y:S02]  /*1560*/  UISETP.NE.AND UP0, UPT, UR22, -0x1, UPT ;  /* 0xffffffff1600788c */ /* 0x000fe4000bf05270 */
[----:B------:R-:W-:Y:S01]  /*1570*/  DADD R30, R16, -R30 ;  /* 0x00000000101e7229 */ /* 0x000fe2000000081e */
[----:B------:R-:W4:Y:S01]  /*1580*/  LDS.64 R4, [UR13] ;  /* 0x0000000dff047984 */ /* 0x000f220008000a00 */
[----:B------:R-:W-:-:S02]  /*1590*/  UIADD3 UR22, UPT, UPT, UR22, 0x2, URZ ;  /* 0x0000000216167890 */ /* 0x000fc4000fffe0ff */
[----:B------:R-:W-:-:S04]  /*15a0*/  UIADD3 UR13, UPT, UPT, UR13, 0x10, URZ ;  /* 0x000000100d0d7890 */ /* 0x000fc8000fffe0ff */
[----:B0-----:R-:W-:Y:S02]  /*15b0*/  DMUL R30, R24, R30 ;  /* 0x0000001e181e7228 */ /* 0x001fe40000000000 */
[----:B-1----:R-:W-:Y:S02]  /*15c0*/  DADD R24, -R28, R6 ;  /* 0x000000001c187229 */ /* 0x002fe40000000106 */
[----:B--2---:R-:W-:-:S06]  /*15d0*/  DADD R26, -R26, R8 ;  /* 0x000000001a1a7229 */ /* 0x004fcc0000000108 */
[----:B------:R-:W-:Y:S02]  /*15e0*/  FSEL R28, R30, RZ, P0 ;  /* 0x000000ff1e1c7208 */ /* 0x000fe40000000000 */
[----:B------:R-:W-:Y:S01]  /*15f0*/  FSEL R29, R31, RZ, P0 ;  /* 0x000000ff1f1d7208 */ /* 0x000fe20000000000 */
[----:B------:R-:W-:Y:S01]  /*1600*/  IMAD.MOV.U32 R3, RZ, RZ, R24 ;  /* 0x000000ffff037224 */ /* 0x000fe200078e0018 */
[----:B------:R-:W-:-:S04]  /*1610*/  DSETP.MAX.AND P2, P3, |R24|, |R26|, PT ;  /* 0x4000001a1800722a */ /* 0x000fc80003b4f200 */
[----:B------:R-:W-:Y:S01]  /*1620*/  DFMA R30, R28, R28, -1 ;  /* 0xbff000001c1e742b */ /* 0x000fe2000000001c */
[----:B------:R-:W-:Y:S01]  /*1630*/  IMAD.MOV.U32 R32, RZ, RZ, R26 ;  /* 0x000000ffff207224 */ /* 0x000fe200078e001a */
[----:B------:R-:W-:-:S06]  /*1640*/  DSETP.MIN.AND P0, P1, |R24|, |R26|, PT ;  /* 0x4000001a1800722a */ /* 0x000fcc0003900200 */
[----:B---3--:R-:W-:Y:S01]  /*1650*/  DFMA R20, R20, R30, R28 ;  /* 0x0000001e1414722b */ /* 0x008fe2000000001c */
[----:B------:R-:W-:Y:S02]  /*1660*/  IMAD.MOV.U32 R28, RZ, RZ, R25 ;  /* 0x000000ffff1c7224 */ /* 0x000fe400078e0019 */
[----:B------:R-:W-:Y:S01]  /*1670*/  IMAD.MOV.U32 R31, RZ, RZ, R27 ;  /* 0x000000ffff1f7224 */ /* 0x000fe200078e001b */
[----:B----4-:R-:W-:Y:S01]  /*1680*/  DADD R4, -R4, R36 ;  /* 0x0000000004047229 */ /* 0x010fe20000000124 */
[----:B------:R-:W-:Y:S01]  /*1690*/  IMAD.MOV.U32 R30, RZ, RZ, R25 ;  /* 0x000000ffff1e7224 */ /* 0x000fe200078e0019 */
[----:B------:R-:W-:Y:S02]  /*16a0*/  DADD R24, |R24|, |R26| ;  /* 0x0000000018187229 */ /* 0x000fe4000000061a */
[----:B------:R-:W-:Y:S01]  /*16b0*/  FSEL R29, |R28|, |R31|, P2 ;  /* 0x4000001f1c1d7208 */ /* 0x000fe20001000200 */
[----:B------:R-:W-:Y:S01]  /*16c0*/  IMAD.MOV.U32 R28, RZ, RZ, R26 ;  /* 0x000000ffff1c7224 */ /* 0x000fe200078e001a */
[----:B------:R-:W-:-:S02]  /*16d0*/  @P3 LOP3.LUT R29, R31, 0x80000, RZ, 0xfc, !PT ;  /* 0x000800001f1d3812 */ /* 0x000fc400078efcff */
[C---:B------:R-:W-:Y:S02]  /*16e0*/  SEL R26, R3.reuse, R32, P0 ;  /* 0x00000020031a7207 */ /* 0x040fe40000000000 */
[----:B------:R-:W-:Y:S01]  /*16f0*/  SEL R28, R3, R28, P2 ;  /* 0x0000001c031c7207 */ /* 0x000fe20001000000 */
[----:B------:R-:W-:Y:S01]  /*1700*/  IMAD.MOV.U32 R3, RZ, RZ, R5 ;  /* 0x000000ffff037224 */ /* 0x000fe200078e0005 */
[----:B------:R-:W-:Y:S01]  /*1710*/  FSEL R27, |R30|, |R31|, P0 ;  /* 0x4000001f1e1b7208 */ /* 0x000fe20000000200 */
[----:B------:R-:W-:Y:S01]  /*1720*/  IMAD.MOV.U32 R32, RZ, RZ, R29 ;  /* 0x000000ffff207224 */ /* 0x000fe200078e001d */
[----:B------:R-:W-:Y:S01]  /*1730*/  @P1 LOP3.LUT R27, R31, 0x80000, RZ, 0xfc, !PT ;  /* 0x000800001f1b1812 */ /* 0x000fe200078efcff */
[C---:B------:R-:W-:Y:S01]  /*1740*/  DADD R24, |R4|.reuse, R24 ;  /* 0x0000000004187229 */ /* 0x040fe20000000218 */
[----:B------:R-:W-:Y:S01]  /*1750*/  IMAD.MOV.U32 R31, RZ, RZ, R5 ;  /* 0x000000ffff1f7224 */ /* 0x000fe200078e0005 */
[C-C-:B------:R-:W-:Y:S01]  /*1760*/  DSETP.MAX.AND P2, P3, |R4|.reuse, R28.reuse, PT ;  /* 0x0000001c0400722a */ /* 0x140fe20003b4f200 */
[----:B------:R-:W-:Y:S01]  /*1770*/  IMAD.MOV.U32 R30, RZ, RZ, R4 ;  /* 0x000000ffff1e7224 */ /* 0x000fe200078e0004 */
[----:B------:R-:W-:Y:S01]  /*1780*/  DSETP.MIN.AND P0, P1, |R4|, R28, PT ;  /* 0x0000001c0400722a */ /* 0x000fe20003900200 */
[----:B------:R-:W-:-:S03]  /*1790*/  IMAD.MOV.U32 R5, RZ, RZ, R28 ;  /* 0x000000ffff057224 */ /* 0x000fc600078e001c */
[----:B------:R-:W-:Y:S01]  /*17a0*/  FSEL R3, |R3|, R32, P2 ;  /* 0x0000002003037208 */ /* 0x000fe20001000200 */
[----:B------:R-:W-:Y:S01]  /*17b0*/  IMAD.MOV.U32 R28, RZ, RZ, RZ ;  /* 0x000000ffff1c7224 */ /* 0x000fe200078e00ff */
[----:B------:R-:W-:Y:S02]  /*17c0*/  FSEL R31, |R31|, R29, P0 ;  /* 0x0000001d1f1f7208 */ /* 0x000fe40000000200 */
[-C--:B------:R-:W-:Y:S02]  /*17d0*/  SEL R30, R30, R5.reuse, P0 ;  /* 0x000000051e1e7207 */ /* 0x080fe40000000000 */
[----:B------:R-:W-:Y:S02]  /*17e0*/  SEL R4, R4, R5, P2 ;  /* 0x0000000504047207 */ /* 0x000fe40001000000 */
[----:B------:R-:W-:Y:S02]  /*17f0*/  @P3 LOP3.LUT R3, R32, 0x80000, RZ, 0xfc, !PT ;  /* 0x0008000020033812 */ /* 0x000fe400078efcff */
[----:B------:R-:W-:-:S03]  /*1800*/  @P1 LOP3.LUT R31, R29, 0x80000, RZ, 0xfc, !PT ;  /* 0x000800001d1f1812 */ /* 0x000fc600078efcff */
[----:B------:R-:W-:-:S05]  /*1810*/  IMAD.MOV.U32 R5, RZ, RZ, R3 ;  /* 0x000000ffff057224 */ /* 0x000fca00078e0003 */
[----:B------:R-:W-:-:S04]  /*1820*/  LOP3.LUT R3, R5, 0xffc00000, RZ, 0xc0, !PT ;  /* 0xffc0000005037812 */ /* 0x000fc800078ec0ff */
[----:B------:R-:W-:-:S06]  /*1830*/  LOP3.LUT R29, R3, 0x7fd00000, RZ, 0x3c, !PT ;  /* 0x7fd00000031d7812 */ /* 0x000fcc00078e3cff */
[-C--:B------:R-:W-:Y:S02]  /*1840*/  DMUL R30, R30, R28.reuse ;  /* 0x0000001c1e1e7228 */ /* 0x080fe40000000000 */
[----:B------:R-:W-:-:S06]  /*1850*/  DMUL R26, R26, R28 ;  /* 0x0000001c1a1a7228 */ /* 0x000fcc0000000000 */
[----:B------:R-:W-:-:S08]  /*1860*/  DMUL R30, R30, R30 ;  /* 0x0000001e1e1e7228 */ /* 0x000fd00000000000 */
[----:B------:R-:W-:Y:S02]  /*1870*/  DFMA R30, R26, R26, R30 ;  /* 0x0000001a1a1e722b */ /* 0x000fe4000000001e */
[----:B------:R-:W-:-:S08]  /*1880*/  DMUL R26, R4, R28 ;  /* 0x0000001c041a7228 */ /* 0x000fd00000000000 */
[----:B------:R-:W-:Y:S01]  /*1890*/  DFMA R26, R26, R26, R30 ;  /* 0x0000001a1a1a722b */ /* 0x000fe2000000001e */
[----:B------:R-:W-:-:S07]  /*18a0*/  IMAD.U32 R30, RZ, RZ, UR18 ;  /* 0x00000012ff1e7e24 */ /* 0x000fce000f8e00ff */
[----:B------:R-:W-:Y:S02]  /*18b0*/  DSETP.MIN.AND P0, P1, R26, UR6, PT ;  /* 0x000000061a007e2a */ /* 0x000fe4000b900000 */
[----:B------:R-:W-:-:S05]  /*18c0*/  IMAD.MOV.U32 R28, RZ, RZ, R27 ;  /* 0x000000ffff1c7224 */ /* 0x000fca00078e001b */
[----:B------:R-:W-:Y:S01]  /*18d0*/  FSEL R29, R28, UR18, P0 ;  /* 0x000000121c1d7c08 */ /* 0x000fe20008000000 */
[----:B------:R-:W-:-:S05]  /*18e0*/  IMAD.MOV.U32 R28, RZ, RZ, R26 ;  /* 0x000000ffff1c7224 */ /* 0x000fca00078e001a */
[----:B------:R-:W-:Y:S01]  /*18f0*/  SEL R28, R28, UR6, P0 ;  /* 0x000000061c1c7c07 */ /* 0x000fe20008000000 */
[----:B------:R-:W-:Y:S01]  /*1900*/  DSETP.GT.AND P0, PT, R24, R4, PT ;  /* 0x000000041800722a */ /* 0x000fe20003f04000 */
[----:B------:R-:W-:Y:S01]  /*1910*/  @P1 LOP3.LUT R29, R30, 0x80000, RZ, 0xfc, !PT ;  /* 0x000800001e1d1812 */ /* 0x000fe200078efcff */
[----:B------:R-:W-:Y:S01]  /*1920*/  IMAD.MOV.U32 R30, RZ, RZ, RZ ;  /* 0x000000ffff1e7224 */ /* 0x000fe200078e00ff */
[----:B------:R-:W-:Y:S02]  /*1930*/  ISETP.GE.U32.AND P1, PT, R5, 0x7ff00000, PT ;  /* 0x7ff000000500780c */ /* 0x000fe40003f26070 */
[----:B------:R-:W0:Y:S03]  /*1940*/  MUFU.RSQ64H R31, R29 ;  /* 0x0000001d001f7308 */ /* 0x000e260000001c00 */
[----:B0-----:R-:W-:-:S08]  /*1950*/  DMUL R32, R30, R30 ;  /* 0x0000001e1e207228 */ /* 0x001fd00000000000 */
[----:B------:R-:W-:-:S08]  /*1960*/  DFMA R32, R28, -R32, 1 ;  /* 0x3ff000001c20742b */ /* 0x000fd00000000820 */
[----:B------:R-:W-:Y:S02]  /*1970*/  DFMA R22, R32, R22, 0.5 ;  /* 0x3fe000002016742b */ /* 0x000fe40000000016 */
[----:B------:R-:W-:-:S08]  /*1980*/  DMUL R32, R30, R32 ;  /* 0x000000201e207228 */ /* 0x000fd00000000000 */
[----:B------:R-:W-:Y:S01]  /*1990*/  DFMA R32, R22, R32, R30 ;  /* 0x000000201620722b */ /* 0x000fe2000000001e */
[----:B------:R-:W0:Y:S01]  /*19a0*/  LDS.64 R22, [UR11] ;  /* 0x0000000bff167984 */ /* 0x000e220008000a00 */
[----:B------:R-:W-:-:S06]  /*19b0*/  UIADD3 UR11, UPT, UPT, UR11, 0x10, URZ ;  /* 0x000000100b0b7890 */ /* 0x000fcc000fffe0ff */
[----:B------:R-:W-:Y:S01]  /*19c0*/  DMUL R32, R26, R32 ;  /* 0x000000201a207228 */ /* 0x000fe20000000000 */
[----:B------:R-:W-:Y:S01]  /*19d0*/  LOP3.LUT R27, R3, 0x100000, RZ, 0xfc, !PT ;  /* 0x00100000031b7812 */ /* 0x000fe200078efcff */
[----:B------:R-:W-:-:S06]  /*19e0*/  IMAD.MOV.U32 R26, RZ, RZ, RZ ;  /* 0x000000ffff1a7224 */ /* 0x000fcc00078e00ff */
[----:B------:R-:W-:-:S10]  /*19f0*/  DMUL R32, R32, R26 ;  /* 0x0000001a20207228 */ /* 0x000fd40000000000 */
[----:B------:R-:W-:Y:S02]  /*1a00*/  FSEL R3, R32, R24, P0 ;  /* 0x0000001820037208 */ /* 0x000fe40000000000 */
[----:B------:R-:W-:Y:S02]  /*1a10*/  FSEL R25, R33, R25, P0 ;  /* 0x0000001921197208 */ /* 0x000fe40000000000 */
[----:B------:R-:W-:Y:S02]  /*1a20*/  FSEL R24, R3, R4, !P1 ;  /* 0x0000000403187208 */ /* 0x000fe40004800000 */
[----:B------:R-:W-:Y:S02]  /*1a30*/  FSEL R25, R25, R5, !P1 ;  /* 0x0000000519197208 */ /* 0x000fe40004800000 */
[----:B------:R-:W1:Y:S01]  /*1a40*/  LDS.64 R4, [UR10] ;  /* 0x0000000aff047984 */ /* 0x000e620008000a00 */
[----:B------:R-:W-:Y:S01]  /*1a50*/  PLOP3.LUT P0, PT, PT, PT, UP0, 0x80, 0x8 ;  /* 0x000000000008781c */ /* 0x000fe20003f0f008 */
[----:B------:R-:W-:-:S02]  /*1a60*/  UISETP.NE.AND UP0, UPT, UR21, URZ, UPT ;  /* 0x000000ff1500728c */ /* 0x000fc4000bf05270 */
[----:B------:R-:W-:Y:S01]  /*1a70*/  DADD R24, R16, -R24 ;  /* 0x0000000010187229 */ /* 0x000fe20000000818 */
[----:B------:R-:W-:-:S07]  /*1a80*/  UIADD3 UR10, UPT, UPT, UR10, 0x10, URZ ;  /* 0x000000100a0a7890 */ /* 0x000fce000fffe0ff */
[----:B0-----:R-:W-:-:S10]  /*1a90*/  DMUL R22, R22, R24 ;  /* 0x0000001816167228 */ /* 0x001fd40000000000 */
[----:B------:R-:W-:Y:S02]  /*1aa0*/  FSEL R24, R22, RZ, P0 ;  /* 0x000000ff16187208 */ /* 0x000fe40000000000 */
[----:B------:R-:W-:Y:S01]  /*1ab0*/  FSEL R25, R23, RZ, P0 ;  /* 0x000000ff17197208 */ /* 0x000fe20000000000 */
[----:B------:R-:W-:-:S05]  /*1ac0*/  DFMA R22, -R20, R20, 3 ;  /* 0x400800001416742b */ /* 0x000fca0000000114 */
[----:B------:R-:W-:-:S03]  /*1ad0*/  DFMA R26, R24, R24, -1 ;  /* 0xbff00000181a742b */ /* 0x000fc60000000018 */
[----:B------:R-:W-:-:S05]  /*1ae0*/  DMUL R22, R20, R22 ;  /* 0x0000001614167228 */ /* 0x000fca0000000000 */
[----:B-1----:R-:W-:-:S03]  /*1af0*/  DFMA R4, R4, R26, R24 ;  /* 0x0000001a0404722b */ /* 0x002fc60000000018 */
[----:B------:R-:W-:Y:S01]  /*1b00*/  DMUL R22, R22, 0.5 ;  /* 0x3fe0000016167828 */ /* 0x000fe20000000000 */
[----:B------:R-:W-:Y:S02]  /*1b10*/  IMAD.MOV.U32 R24, RZ, RZ, 0x0 ;  /* 0x00000000ff187424 */ /* 0x000fe400078e00ff */
[----:B------:R-:W-:Y:S02]  /*1b20*/  IMAD.MOV.U32 R25, RZ, RZ, 0x3fe00000 ;  /* 0x3fe00000ff197424 */ /* 0x000fe400078e00ff */
[----:B------:R-:W-:-:S08]  /*1b30*/  DFMA R20, -R4, R4, 3 ;  /* 0x400800000414742b */ /* 0x000fd00000000104 */
[----:B------:R-:W-:Y:S02]  /*1b40*/  DMUL R20, R4, R20 ;  /* 0x0000001404147228 */ /* 0x000fe40000000000 */
[----:B------:R-:W-:-:S06]  /*1b50*/  DFMA R4, -R22, R22, 3 ;  /* 0x400800001604742b */ /* 0x000fcc0000000116 */
[----:B------:R-:W-:Y:S02]  /*1b60*/  DMUL R20, R20, 0.5 ;  /* 0x3fe0000014147828 */ /* 0x000fe40000000000 */
[----:B------:R-:W-:-:S06]  /*1b70*/  DMUL R4, R22, R4 ;  /* 0x0000000416047228 */ /* 0x000fcc0000000000 */
[----:B------:R-:W-:Y:S02]  /*1b80*/  DFMA R22, -R20, R20, 3 ;  /* 0x400800001416742b */ /* 0x000fe40000000114 */
[----:B------:R-:W-:-:S06]  /*1b90*/  DMUL R4, R4, 0.5 ;  /* 0x3fe0000004047828 */ /* 0x000fcc0000000000 */
[----:B------:R-:W-:Y:S02]  /*1ba0*/  DMUL R22, R20, R22 ;  /* 0x0000001614167228 */ /* 0x000fe40000000000 */
[----:B------:R-:W-:-:S06]  /*1bb0*/  DFMA R20, -R4, R4, 3 ;  /* 0x400800000414742b */ /* 0x000fcc0000000104 */
[----:B------:R-:W-:Y:S02]  /*1bc0*/  DMUL R22, R22, 0.5 ;  /* 0x3fe0000016167828 */ /* 0x000fe40000000000 */
[----:B------:R-:W-:-:S06]  /*1bd0*/  DMUL R20, R4, R20 ;  /* 0x0000001404147228 */ /* 0x000fcc0000000000 */
[----:B------:R-:W-:Y:S02]  /*1be0*/  DFMA R4, -R22, R22, 3 ;  /* 0x400800001604742b */ /* 0x000fe40000000116 */
[----:B------:R-:W-:-:S06]  /*1bf0*/  DFMA R20, R20, -R24, 1 ;  /* 0x3ff000001414742b */ /* 0x000fcc0000000818 */
[----:B------:R-:W-:Y:S02]  /*1c00*/  DMUL R4, R22, R4 ;  /* 0x0000000416047228 */ /* 0x000fe40000000000 */
[----:B------:R-:W-:-:S06]  /*1c10*/  DMUL R20, R20, 0.5 ;  /* 0x3fe0000014147828 */ /* 0x000fcc0000000000 */
[----:B------:R-:W-:Y:S02]  /*1c20*/  DFMA R4, R4, -R24, 1 ;  /* 0x3ff000000404742b */ /* 0x000fe40000000818 */
[----:B------:R-:W-:-:S06]  /*1c30*/  DMUL R18, R20, R18 ;  /* 0x0000001214127228 */ /* 0x000fcc0000000000 */
[----:B------:R-:W-:-:S08]  /*1c40*/  DMUL R4, R4, 0.5 ;  /* 0x3fe0000004047828 */ /* 0x000fd00000000000 */
[----:B------:R-:W-:Y:S01]  /*1c50*/  DMUL R18, R18, R4 ;  /* 0x0000000412127228 */ /* 0x000fe20000000000 */
[----:B------:R-:W-:Y:S10]  /*1c60*/  BRA.U UP0, `(.L_x_14) ;  /* 0xfffffff100d87547 */ /* 0x000ff4000b83ffff */
[----:B------:R-:W-:-:S05]  /*1c70*/  UMOV UR6, UR8 ;  /* 0x0000000800067c82 */ /* 0x000fca0008000000 */
.L_x_13:
[----:B------:R-:W-:-:S04]  /*1c80*/  ULOP3.LUT UR7, UR15, 0x1, URZ, 0xc0, !UPT ;  /* 0x000000010f077892 */ /* 0x000fc8000f8ec0ff */
[----:B------:R-:W-:-:S09]  /*1c90*/  UISETP.NE.U32.AND UP0, UPT, UR7, 0x1, UPT ;  /* 0x000000010700788c */ /* 0x000fd2000bf05070 */
[----:B------:R-:W-:Y:S05]  /*1ca0*/  BRA.U UP0, `(.L_x_12) ;  /* 0x0000000500d07547 */ /* 0x000fea000b800000 */
[----:B------:R-:W1:Y:S01]  /*1cb0*/  S2UR UR11, SR_CgaCtaId ;  /* 0x00000000000b79c3 */ /* 0x000e620000008800 */
[----:B------:R-:W-:Y:S02]  /*1cc0*/  UMOV UR10, 0x400 ;  /* 0x00000400000a7882 */ /* 0x000fe40000000000 */
[----:B------:R-:W-:Y:S02]  /*1cd0*/  UIADD3 UR8, UPT, UPT, UR10, 0x400, URZ ;  /* 0x000004000a087890 */ /* 0x000fe4000fffe0ff */
[----:B------:R-:W-:Y:S02]  /*1ce0*/  UIADD3 UR9, UPT, UPT, UR10, 0x800, URZ ;  /* 0x000008000a097890 */ /* 0x000fe4000fffe0ff */
[----:B-1----:R-:W-:Y:S02]  /*1cf0*/  ULEA UR7, UR11, UR10, 0x18 ;  /* 0x0000000a0b077291 */ /* 0x002fe4000f8ec0ff */
[----:B------:R-:W-:Y:S02]  /*1d00*/  ULEA UR8, UR11, UR8, 0x18 ;  /* 0x000000080b087291 */ /* 0x000fe4000f8ec0ff */
[----:B------:R-:W-:-:S02]  /*1d10*/  ULEA UR7, UR6, UR7, 0x3 ;  /* 0x0000000706077291 */ /* 0x000fc4000f8e18ff */
[----:B------:R-:W-:-:S07]  /*1d20*/  ULEA UR8, UR6, UR8, 0x3 ;  /* 0x0000000806087291 */ /* 0x000fce000f8e18ff */
[----:B0-----:R-:W0:Y:S01]  /*1d30*/  LDS.64 R24, [UR7] ;  /* 0x00000007ff187984 */ /* 0x001e220008000a00 */
[----:B------:R-:W-:-:S03]  /*1d40*/  ULEA UR7, UR11, UR9, 0x18 ;  /* 0x000000090b077291 */ /* 0x000fc6000f8ec0ff */
[----:B------:R-:W1:Y:S01]  /*1d50*/  LDS.64 R4, [UR8] ;  /* 0x00000008ff047984 */ /* 0x000e620008000a00 */
[----:B------:R-:W-:Y:S01]  /*1d60*/  ULEA UR7, UR6, UR7, 0x3 ;  /* 0x0000000706077291 */ /* 0x000fe2000f8e18ff */
[----:B------:R-:W-:Y:S01]  /*1d70*/  UMOV UR8, 0xffffffff ;  /* 0xffffffff00087882 */ /* 0x000fe20000000000 */
[----:B------:R-:W-:-:S07]  /*1d80*/  UMOV UR9, 0x7fefffff ;  /* 0x7fefffff00097882 */ /* 0x000fce0000000000 */
[----:B------:R-:W2:Y:S01]  /*1d90*/  LDS.64 R22, [UR7] ;  /* 0x00000007ff167984 */ /* 0x000ea20008000a00 */
[----:B------:R-:W-:Y:S01]  /*1da0*/  UMOV UR7, UR9 ;  /* 0x0000000900077c82 */ /* 0x000fe20008000000 */
[----:B0-----:R-:W-:Y:S02]  /*1db0*/  DADD R24, -R24, R6 ;  /* 0x0000000018187229 */ /* 0x001fe40000000106 */
[----:B-1----:R-:W-:-:S08]  /*1dc0*/  DADD R4, -R4, R8 ;  /* 0x0000000004047229 */ /* 0x002fd00000000108 */
[----:B------:R-:W-:Y:S01]  /*1dd0*/  IMAD.MOV.U32 R20, RZ, RZ, R25 ;  /* 0x000000ffff147224 */ /* 0x000fe200078e0019 */
[----:B------:R-:W-:Y:S01]  /*1de0*/  DSETP.MAX.AND P0, P2, |R24|, |R4|, PT ;  /* 0x400000041800722a */ /* 0x000fe20003a0f200 */
[----:B------:R-:W-:Y:S01]  /*1df0*/  IMAD.MOV.U32 R3, RZ, RZ, R24 ;  /* 0x000000ffff037224 */ /* 0x000fe200078e0018 */
[----:B--2---:R-:W-:Y:S01]  /*1e00*/  DADD R22, -R22, R36 ;  /* 0x0000000016167229 */ /* 0x004fe20000000124 */
        /* <DEDUP_REMOVED lines=29> */
[----:B------:R-:W-:Y:S01]  /*1fe0*/  @P2 LOP3.LUT R31, R29, 0x80000, RZ, 0xfc, !PT ;  /* 0x000800001d1f2812 */ /* 0x000fe200078efcff */
[----:B------:R-:W-:Y:S01]  /*1ff0*/  IMAD.MOV.U32 R24, RZ, RZ, 0x0 ;  /* 0x00000000ff187424 */ /* 0x000fe200078e00ff */
[----:B------:R-:W-:Y:S01]  /*2000*/  LOP3.LUT R29, R3, 0x7fd00000, RZ, 0x3c, !PT ;  /* 0x7fd00000031d7812 */ /* 0x000fe200078e3cff */
[----:B------:R-:W-:Y:S01]  /*2010*/  IMAD.MOV.U32 R25, RZ, RZ, 0x3fd80000 ;  /* 0x3fd80000ff197424 */ /* 0x000fe200078e00ff */
[----:B------:R-:W-:-:S03]  /*2020*/  SEL R26, R26, R33, P0 ;  /* 0x000000211a1a7207 */ /* 0x000fc60000000000 */
[----:B------:R-:W-:Y:S02]  /*2030*/  DADD R4, |R22|, R4 ;  /* 0x0000000016047229 */ /* 0x000fe40000000204 */
[-C--:B------:R-:W-:Y:S02]  /*2040*/  DMUL R30, R30, R28.reuse ;  /* 0x0000001c1e1e7228 */ /* 0x080fe40000000000 */
[-C--:B------:R-:W-:Y:S02]  /*2050*/  DMUL R26, R26, R28.reuse ;  /* 0x0000001c1a1a7228 */ /* 0x080fe40000000000 */
[----:B------:R-:W-:-:S04]  /*2060*/  DMUL R28, R20, R28 ;  /* 0x0000001c141c7228 */ /* 0x000fc80000000000 */
[----:B------:R-:W-:-:S08]  /*2070*/  DMUL R30, R30, R30 ;  /* 0x0000001e1e1e7228 */ /* 0x000fd00000000000 */
[----:B------:R-:W-:Y:S01]  /*2080*/  DFMA R30, R26, R26, R30 ;  /* 0x0000001a1a1e722b */ /* 0x000fe2000000001e */
[----:B------:R-:W-:-:S07]  /*2090*/  IMAD.U32 R27, RZ, RZ, UR7 ;  /* 0x00000007ff1b7e24 */ /* 0x000fce000f8e00ff */
[----:B------:R-:W-:-:S08]  /*20a0*/  DFMA R28, R28, R28, R30 ;  /* 0x0000001c1c1c722b */ /* 0x000fd0000000001e */
[----:B------:R-:W-:Y:S02]  /*20b0*/  DSETP.MIN.AND P0, P1, R28, UR8, PT ;  /* 0x000000081c007e2a */ /* 0x000fe4000b900000 */
[----:B------:R-:W-:-:S05]  /*20c0*/  IMAD.MOV.U32 R26, RZ, RZ, R29 ;  /* 0x000000ffff1a7224 */ /* 0x000fca00078e001d */
[----:B------:R-:W-:Y:S01]  /*20d0*/  FSEL R31, R26, UR7, P0 ;  /* 0x000000071a1f7c08 */ /* 0x000fe20008000000 */
[----:B------:R-:W-:Y:S01]  /*20e0*/  IMAD.MOV.U32 R26, RZ, RZ, R28 ;  /* 0x000000ffff1a7224 */ /* 0x000fe200078e001c */
[----:B------:R-:W-:Y:S02]  /*20f0*/  UIADD3 UR7, UPT, UPT, UR10, 0x1000, URZ ;  /* 0x000010000a077890 */ /* 0x000fe4000fffe0ff */
[----:B------:R-:W-:Y:S02]  /*2100*/  UIADD3 UR10, UPT, UPT, UR10, 0xc00, URZ ;  /* 0x00000c000a0a7890 */ /* 0x000fe4000fffe0ff */
[----:B------:R-:W-:Y:S01]  /*2110*/  SEL R30, R26, UR8, P0 ;  /* 0x000000081a1e7c07 */ /* 0x000fe20008000000 */
[----:B------:R-:W-:Y:S01]  /*2120*/  IMAD.MOV.U32 R26, RZ, RZ, RZ ;  /* 0x000000ffff1a7224 */ /* 0x000fe200078e00ff */
[----:B------:R-:W-:Y:S01]  /*2130*/  @P1 LOP3.LUT R31, R27, 0x80000, RZ, 0xfc, !PT ;  /* 0x000800001b1f1812 */ /* 0x000fe200078efcff */
[----:B------:R-:W-:Y:S01]  /*2140*/  ULEA UR7, UR11, UR7, 0x18 ;  /* 0x000000070b077291 */ /* 0x000fe2000f8ec0ff */
[----:B------:R-:W-:Y:S01]  /*2150*/  DSETP.GT.AND P0, PT, R4, R20, PT ;  /* 0x000000140400722a */ /* 0x000fe20003f04000 */
[----:B------:R-:W-:Y:S01]  /*2160*/  ISETP.GE.U32.AND P1, PT, R21, 0x7ff00000, PT ;  /* 0x7ff000001500780c */ /* 0x000fe20003f26070 */
[----:B------:R-:W0:Y:S01]  /*2170*/  MUFU.RSQ64H R27, R31 ;  /* 0x0000001f001b7308 */ /* 0x000e220000001c00 */
[----:B------:R-:W-:Y:S01]  /*2180*/  ULEA UR7, UR6, UR7, 0x3 ;  /* 0x0000000706077291 */ /* 0x000fe2000f8e18ff */
[----:B0-----:R-:W-:-:S08]  /*2190*/  DMUL R32, R26, R26 ;  /* 0x0000001a1a207228 */ /* 0x001fd00000000000 */
[----:B------:R-:W-:-:S08]  /*21a0*/  DFMA R32, R30, -R32, 1 ;  /* 0x3ff000001e20742b */ /* 0x000fd00000000820 */
[----:B------:R-:W-:Y:S02]  /*21b0*/  DFMA R24, R32, R24, 0.5 ;  /* 0x3fe000002018742b */ /* 0x000fe40000000018 */
[----:B------:R-:W-:-:S08]  /*21c0*/  DMUL R32, R26, R32 ;  /* 0x000000201a207228 */ /* 0x000fd00000000000 */
[----:B------:R-:W-:Y:S01]  /*21d0*/  DFMA R32, R24, R32, R26 ;  /* 0x000000201820722b */ /* 0x000fe2000000001a */
[----:B------:R-:W0:Y:S01]  /*21e0*/  LDS.64 R24, [UR7] ;  /* 0x00000007ff187984 */ /* 0x000e220008000a00 */
[----:B------:R-:W-:Y:S01]  /*21f0*/  LOP3.LUT R27, R3, 0x100000, RZ, 0xfc, !PT ;  /* 0x00100000031b7812 */ /* 0x000fe200078efcff */
[----:B------:R-:W-:-:S05]  /*2200*/  ULEA UR7, UR11, UR10, 0x18 ;  /* 0x0000000a0b077291 */ /* 0x000fca000f8ec0ff */
[----:B------:R-:W-:Y:S01]  /*2210*/  DMUL R32, R28, R32 ;  /* 0x000000201c207228 */ /* 0x000fe20000000000 */
[----:B------:R-:W-:Y:S02]  /*2220*/  ULEA UR7, UR6, UR7, 0x3 ;  /* 0x0000000706077291 */ /* 0x000fe4000f8e18ff */
[----:B------:R-:W-:-:S04]  /*2230*/  UIADD3 UR6, UPT, UPT, UR6, UR5, URZ ;  /* 0x0000000506067290 */ /* 0x000fc8000fffe0ff */
[----:B------:R-:W-:Y:S01]  /*2240*/  UISETP.NE.AND UP0, UPT, UR4, UR6, UPT ;  /* 0x000000060400728c */ /* 0x000fe2000bf05270 */
[----:B------:R-:W-:-:S10]  /*2250*/  DMUL R32, R32, R26 ;  /* 0x0000001a20207228 */ /* 0x000fd40000000000 */
[----:B------:R-:W-:Y:S02]  /*2260*/  FSEL R3, R32, R4, P0 ;  /* 0x0000000420037208 */ /* 0x000fe40000000000 */
[----:B------:R-:W-:Y:S02]  /*2270*/  FSEL R33, R33, R5, P0 ;  /* 0x0000000521217208 */ /* 0x000fe40000000000 */
[----:B------:R-:W1:Y:S01]  /*2280*/  LDS.64 R4, [UR7] ;  /* 0x00000007ff047984 */ /* 0x000e620008000a00 */
[----:B------:R-:W-:Y:S02]  /*2290*/  FSEL R20, R3, R20, !P1 ;  /* 0x0000001403147208 */ /* 0x000fe40004800000 */
[----:B------:R-:W-:Y:S02]  /*22a0*/  FSEL R21, R33, R21, !P1 ;  /* 0x0000001521157208 */ /* 0x000fe40004800000 */
[----:B------:R-:W-:-:S04]  /*22b0*/  PLOP3.LUT P0, PT, PT, PT, UP0, 0x80, 0x8 ;  /* 0x000000000008781c */ /* 0x000fc80003f0f008 */
[----:B------:R-:W-:-:S08]  /*22c0*/  DADD R20, R16, -R20 ;  /* 0x0000000010147229 */ /* 0x000fd00000000814 */
[----:B0-----:R-:W-:-:S10]  /*22d0*/  DMUL R20, R24, R20 ;  /* 0x0000001418147228 */ /* 0x001fd40000000000 */
[----:B------:R-:W-:Y:S02]  /*22e0*/  FSEL R20, R20, RZ, P0 ;  /* 0x000000ff14147208 */ /* 0x000fe40000000000 */
[----:B------:R-:W-:-:S06]  /*22f0*/  FSEL R21, R21, RZ, P0 ;  /* 0x000000ff15157208 */ /* 0x000fcc0000000000 */
[----:B------:R-:W-:-:S08]  /*2300*/  DFMA R22, R20, R20, -1 ;  /* 0xbff000001416742b */ /* 0x000fd00000000014 */
[----:B-1----:R-:W-:-:S08]  /*2310*/  DFMA R4, R4, R22, R20 ;  /* 0x000000160404722b */ /* 0x002fd00000000014 */
[----:B------:R-:W-:-:S08]  /*2320*/  DFMA R20, -R4, R4, 3 ;  /* 0x400800000414742b */ /* 0x000fd00000000104 */
[----:B------:R-:W-:-:S08]  /*2330*/  DMUL R20, R4, R20 ;  /* 0x0000001404147228 */ /* 0x000fd00000000000 */
[----:B------:R-:W-:-:S08]  /*2340*/  DMUL R20, R20, 0.5 ;  /* 0x3fe0000014147828 */ /* 0x000fd00000000000 */
[----:B------:R-:W-:-:S08]  /*2350*/  DFMA R4, -R20, R20, 3 ;  /* 0x400800001404742b */ /* 0x000fd00000000114 */
[----:B------:R-:W-:-:S08]  /*2360*/  DMUL R4, R20, R4 ;  /* 0x0000000414047228 */ /* 0x000fd00000000000 */
[----:B------:R-:W-:-:S08]  /*2370*/  DMUL R4, R4, 0.5 ;  /* 0x3fe0000004047828 */ /* 0x000fd00000000000 */
[----:B------:R-:W-:-:S08]  /*2380*/  DFMA R20, -R4, R4, 3 ;  /* 0x400800000414742b */ /* 0x000fd00000000104 */
[----:B------:R-:W-:Y:S01]  /*2390*/  DMUL R20, R4, R20 ;  /* 0x0000001404147228 */ /* 0x000fe20000000000 */
[----:B------:R-:W-:Y:S02]  /*23a0*/  IMAD.MOV.U32 R4, RZ, RZ, 0x0 ;  /* 0x00000000ff047424 */ /* 0x000fe400078e00ff */
[----:B------:R-:W-:-:S06]  /*23b0*/  IMAD.MOV.U32 R5, RZ, RZ, 0x3fe00000 ;  /* 0x3fe00000ff057424 */ /* 0x000fcc00078e00ff */
[----:B------:R-:W-:-:S08]  /*23c0*/  DFMA R20, R20, -R4, 1 ;  /* 0x3ff000001414742b */ /* 0x000fd00000000804 */
[----:B------:R-:W-:-:S08]  /*23d0*/  DMUL R20, R20, 0.5 ;  /* 0x3fe0000014147828 */ /* 0x000fd00000000000 */
[----:B------:R-:W-:-:S11]  /*23e0*/  DMUL R18, R18, R20 ;  /* 0x0000001412127228 */ /* 0x000fd60000000000 */
.L_x_12:
[----:B------:R-:W-:Y:S01]  /*23f0*/  BAR.SYNC.DEFER_BLOCKING 0x0 ;  /* 0x0000000000007b1d */ /* 0x000fe20000010000 */
[----:B------:R-:W-:Y:S02]  /*2400*/  UIADD3 UR5, UPT, UPT, UR19, UR5, URZ ;  /* 0x0000000513057290 */ /* 0x000fe4000fffe0ff */
[----:B------:R-:W-:Y:S02]  /*2410*/  UIADD3 UR20, UPT, UPT, -UR19, UR20, URZ ;  /* 0x0000001413147290 */ /* 0x000fe4000fffe1ff */
[----:B------:R-:W-:-:S09]  /*2420*/  UISETP.GE.AND UP0, UPT, UR5, UR23, UPT ;  /* 0x000000170500728c */ /* 0x000fd2000bf06270 */
[----:B------:R-:W-:Y:S05]  /*2430*/  BRA.U !UP0, `(.L_x_15) ;  /* 0xffffffe108cc7547 */ /* 0x000fea000b83ffff */
[----:B------:R-:W1:Y:S02]  /*2440*/  LDCU UR5, c[0x0][0x3a0] ;  /* 0x00007400ff0577ac */ /* 0x000e640008000800 */
[----:B-1----:R-:W-:Y:S01]  /*2450*/  ISETP.GE.AND P0, PT, R0, UR5, PT ;  /* 0x0000000500007c0c */ /* 0x002fe2000bf06270 */
[----:B0-----:R-:W-:-:S12]  /*2460*/  IMAD.U32 R3, RZ, RZ, UR5 ;  /* 0x00000005ff037e24 */ /* 0x001fd8000f8e00ff */
[----:B------:R-:W0:Y:S01]  /*2470*/  @!P0 LDC.64 R4, c[0x0][0x380] ;  /* 0x0000e000ff048b82 */ /* 0x000e220000000a00 */
[----:B------:R-:W-:Y:S01]  /*2480*/  @!P0 IMAD R3, R3, UR4, R0 ;  /* 0x0000000403038c24 */ /* 0x000fe2000f8e0200 */
[----:B------:R-:W-:-:S04]  /*2490*/  UIADD3 UR4, UPT, UPT, UR4, 0x1, URZ ;  /* 0x0000000104047890 */ /* 0x000fc8000fffe0ff */
[----:B------:R-:W-:Y:S01]  /*24a0*/  UISETP.NE.AND UP0, UPT, UR4, UR23, UPT ;  /* 0x000000170400728c */ /* 0x000fe2000bf05270 */
[----:B0-----:R-:W-:-:S05]  /*24b0*/  @!P0 IMAD.WIDE R4, R3, 0x8, R4 ;  /* 0x0000000803048825 */ /* 0x001fca00078e0204 */
[----:B------:R0:W-:Y:S03]  /*24c0*/  @!P0 STG.E.64 desc[UR16][R4.64], R18 ;  /* 0x0000001204008986 */ /* 0x0001e6000c101b10 */
[----:B------:R-:W-:Y:S05]  /*24d0*/  BRA.U UP0, `(.L_x_16) ;  /* 0xffffffdd001c7547 */ /* 0x000fea000b83ffff */
[----:B------:R-:W-:Y:S05]  /*24e0*/  EXIT ;  /* 0x000000000000794d */ /* 0x000fea0003800000 */
.L_x_17:
        /* <DEDUP_REMOVED lines=9> */
.L_x_19:


//--------------------- .nv.shared._Z22GDFTgroup_grids_kernelPiPKdS1_ii --------------------------
	.section	.nv.shared._Z22GDFTgroup_grids_kernelPiPKdS1_ii,"aw",@nobits
	.sectionflags	@""
	.align	8
.nv.shared._Z22GDFTgroup_grids_kernelPiPKdS1_ii:
	.zero		4096


//--------------------- .nv.shared.reserved.0     --------------------------
	.section	.nv.shared.reserved.0,"aw",@nobits
	.weak		__nv_reservedSMEM_offset_0_alias
	.size		__nv_reservedSMEM_offset_0_alias, 0, 64
	.other		__nv_reservedSMEM_offset_0_alias,@"STO_CUDA_RESERVED_SHARED STV_DEFAULT"
__nv_reservedSMEM_offset_0_alias:
	.zero		0
	.zero		64


//--------------------- .nv.shared._Z19GDFTgen_grid_kernelPdPKdS1_S1_ii --------------------------
	.section	.nv.shared._Z19GDFTgen_grid_kernelPdPKdS1_S1_ii,"aw",@nobits
	.sectionflags	@""
	.align	8
.nv.shared._Z19GDFTgen_grid_kernelPdPKdS1_S1_ii:
	.zero		6144


//--------------------- .nv.constant0._Z22GDFTgroup_grids_kernelPiPKdS1_ii --------------------------
	.section	.nv.constant0._Z22GDFTgroup_grids_kernelPiPKdS1_ii,"a",@progbits
	.sectionflags	@""
	.align	4
.nv.constant0._Z22GDFTgroup_grids_kernelPiPKdS1_ii:
	.zero		928


//--------------------- .nv.constant0._Z19GDFTgen_grid_kernelPdPKdS1_S1_ii --------------------------
	.section	.nv.constant0._Z19GDFTgen_grid_kernelPdPKdS1_S1_ii,"a",@progbits
	.sectionflags	@""
	.align	4
.nv.constant0._Z19GDFTgen_grid_kernelPdPKdS1_S1_ii:
	.zero		936


//--------------------- SYMBOLS --------------------------

	.type		.nv.reservedSmem.offset0,@object
	.size		.nv.reservedSmem.offset0,0x4
	.type		.nv.reservedSmem.cap,@object
	.size		.nv.reservedSmem.cap,0x4
